def attn_fwd(
    Q,
    K,
    V,
    Out,
    Lse,
    sm_scale,
    stride_qz,
    stride_qh,
    stride_qm,
    stride_qk,
    stride_kz,
    stride_kh,
    stride_kn,
    stride_kk,
    stride_vz,
    stride_vh,
    stride_vn,
    stride_vk,
    stride_oz,
    stride_oh,
    stride_om,
    stride_ok,
    seqlen_q,
    seqlen_k,
    BLOCK_M: tl.constexpr,
    BLOCK_N: tl.constexpr,
    HEAD_DIM: tl.constexpr,
    CAUSAL: tl.constexpr,
):
    start_m = tl.program_id(0)
    off_hz = tl.program_id(1)
    q_off = off_hz * stride_qh
    k_off = off_hz * stride_kh
    v_off = off_hz * stride_vh
    offs_m = start_m * BLOCK_M + tl.arange(0, BLOCK_M)
    offs_d = tl.arange(0, HEAD_DIM)
    offs_n = tl.arange(0, BLOCK_N)
    q_ptrs = Q + q_off + offs_m[:, None] * stride_qm + offs_d[None, :] * stride_qk
    k_ptrs = K + k_off + offs_d[:, None] * stride_kk + offs_n[None, :] * stride_kn
    v_ptrs = V + v_off + offs_n[:, None] * stride_vn + offs_d[None, :] * stride_vk
    m_i = tl.full([BLOCK_M], float("-inf"), dtype=tl.float32)
    l_i = tl.zeros([BLOCK_M], dtype=tl.float32) + 1.0
    acc = tl.zeros([BLOCK_M, HEAD_DIM], dtype=tl.float32)
    q = tl.load(q_ptrs)
    acc, l_i, m_i = _attn_fwd_inner(
        acc,
        l_i,
        m_i,
        q,
        k_ptrs,
        v_ptrs,
        sm_scale,
        stride_kn,
        stride_vn,
        start_m,
        seqlen_k,
        BLOCK_M,
        BLOCK_N,
        HEAD_DIM,
        CAUSAL,
    )
    acc = acc / l_i[:, None]
    lse = m_i + tl.math.log2(l_i) / 1.4426950408889634
    o_ptrs = (
        Out
        + off_hz * stride_oh
        + offs_m[:, None] * stride_om
        + offs_d[None, :] * stride_ok
    )
    tl.store(o_ptrs, acc.to(Out.dtype.element_ty))
    tl.store(Lse + off_hz * seqlen_q + offs_m, lse)

# config = {"BLOCK_M": 32, "BLOCK_N": 32, "HEAD_DIM": 512, "arch": "sm_90", "causal": true, "dtype": "fp8e4m3", "num_stages": 2, "num_warps": 8}
# arch = sm_90


// ===== COMPILED SASS (sm_90a) =====

	.target	sm_90a

	.elftype	@"ET_EXEC"


//--------------------- .note.nv.tkinfo           --------------------------
	.section	.note.nv.tkinfo,"",@"SHT_NOTE"
	.sectionflags	@"SHF_NOTE_NV_TKINFO"
	.tkinfo
        /*0018*/ 	.word	0x00000002
        /*0030*/ 	.string	""
        /*0030*/ 	.string	"ptxas"
        /*0030*/ 	.string	"Cuda compilation tools, release 13.0, V13.0.88"
        /*0030*/ 	.string	"Build cuda_13.0.r13.0/compiler.36424714_0"
        /*0030*/ 	.string	"-v  -suppress-debug-info  -lineinfo  -arch sm_90a "



//--------------------- .note.nv.cuinfo           --------------------------
	.section	.note.nv.cuinfo,"",@"SHT_NOTE"
	.sectionflags	@"SHF_NOTE_NV_CUINFO"
        /*0018*/ 	.short	0x0002
        /*001a*/ 	.short	0x005a
        /*001c*/ 	.short	0x0082
	.zero		2


//--------------------- .nv.info                  --------------------------
	.section	.nv.info,"",@"SHT_CUDA_INFO"
	.align	4


	//----- nvinfo : EIATTR_REGCOUNT
	.align		4
        /*0000*/ 	.byte	0x04, 0x2f
        /*0002*/ 	.short	(.L_2 - .L_1)
	.align		4
.L_1:
        /*0004*/ 	.word	index@(attn_fwd)
        /*0008*/ 	.word	0x000000ff


	//----- nvinfo : EIATTR_FRAME_SIZE
	.align		4
.L_2:
        /*000c*/ 	.byte	0x04, 0x11
        /*000e*/ 	.short	(.L_4 - .L_3)
	.align		4
.L_3:
        /*0010*/ 	.word	index@(attn_fwd)
        /*0014*/ 	.word	0x00000290


	//----- nvinfo : EIATTR_MIN_STACK_SIZE
	.align		4
.L_4:
        /*0018*/ 	.byte	0x04, 0x12
        /*001a*/ 	.short	(.L_6 - .L_5)
	.align		4
.L_5:
        /*001c*/ 	.word	index@(attn_fwd)
        /*0020*/ 	.word	0x00000290
.L_6:


//--------------------- .nv.compat                --------------------------
	.section	.nv.compat,"",@"SHT_CUDA_COMPAT_INFO"
	.align	4
        /*0000*/ 	.byte	0x02, 0x09, 0x01, 0x00, 0x02, 0x02, 0x02, 0x00, 0x02, 0x05, 0x05, 0x00, 0x03, 0x07, 0x01, 0x01
        /*0010*/ 	.byte	0x02, 0x03, 0x00, 0x00, 0x02, 0x06, 0x01, 0x00, 0x04, 0x0b, 0x08, 0x00, 0x00, 0x00, 0x00, 0x00
        /*0020*/ 	.byte	0x00, 0x00, 0x00, 0x00


//--------------------- .nv.info.attn_fwd         --------------------------
	.section	.nv.info.attn_fwd,"",@"SHT_CUDA_INFO"
	.sectionflags	@""
	.align	4


	//----- nvinfo : EIATTR_CUDA_API_VERSION
	.align		4
        /*0000*/ 	.byte	0x04, 0x37
        /*0002*/ 	.short	(.L_8 - .L_7)
.L_7:
        /*0004*/ 	.word	0x00000082


	//----- nvinfo : EIATTR_KPARAM_INFO
	.align		4
.L_8:
        /*0008*/ 	.byte	0x04, 0x17
        /*000a*/ 	.short	(.L_10 - .L_9)
.L_9:
        /*000c*/ 	.word	0x00000000
        /*0010*/ 	.short	0x0019
        /*0012*/ 	.short	0x0080
        /*0014*/ 	.byte	0x00, 0xf4, 0x21, 0x00


	//----- nvinfo : EIATTR_KPARAM_INFO
	.align		4
.L_10:
        /*0018*/ 	.byte	0x04, 0x17
        /*001a*/ 	.short	(.L_12 - .L_11)
.L_11:
        /*001c*/ 	.word	0x00000000
        /*0020*/ 	.short	0x0018
        /*0022*/ 	.short	0x0078
        /*0024*/ 	.byte	0x00, 0xf4, 0x21, 0x00


	//----- nvinfo : EIATTR_KPARAM_INFO
	.align		4
.L_12:
        /*0028*/ 	.byte	0x04, 0x17
        /*002a*/ 	.short	(.L_14 - .L_13)
.L_13:
        /*002c*/ 	.word	0x00000000
        /*0030*/ 	.short	0x0017
        /*0032*/ 	.short	0x0070
        /*0034*/ 	.byte	0x00, 0xf0, 0x11, 0x00


	//----- nvinfo : EIATTR_KPARAM_INFO
	.align		4
.L_14:
        /*0038*/ 	.byte	0x04, 0x17
        /*003a*/ 	.short	(.L_16 - .L_15)
.L_15:
        /*003c*/ 	.word	0x00000000
        /*0040*/ 	.short	0x0016
        /*0042*/ 	.short	0x006c
        /*0044*/ 	.byte	0x00, 0xf0, 0x11, 0x00


	//----- nvinfo : EIATTR_KPARAM_INFO
	.align		4
.L_16:
        /*0048*/ 	.byte	0x04, 0x17
        /*004a*/ 	.short	(.L_18 - .L_17)
.L_17:
        /*004c*/ 	.word	0x00000000
        /*0050*/ 	.short	0x0015
        /*0052*/ 	.short	0x0068
        /*0054*/ 	.byte	0x00, 0xf0, 0x11, 0x00


	//----- nvinfo : EIATTR_KPARAM_INFO
	.align		4
.L_18:
        /*0058*/ 	.byte	0x04, 0x17
        /*005a*/ 	.short	(.L_20 - .L_19)
.L_19:
        /*005c*/ 	.word	0x00000000
        /*0060*/ 	.short	0x0014
        /*0062*/ 	.short	0x0064
        /*0064*/ 	.byte	0x00, 0xf0, 0x11, 0x00


	//----- nvinfo : EIATTR_KPARAM_INFO
	.align		4
.L_20:
        /*0068*/ 	.byte	0x04, 0x17
        /*006a*/ 	.short	(.L_22 - .L_21)
.L_21:
        /*006c*/ 	.word	0x00000000
        /*0070*/ 	.short	0x0013
        /*0072*/ 	.short	0x0060
        /*0074*/ 	.byte	0x00, 0xf0, 0x11, 0x00


	//----- nvinfo : EIATTR_KPARAM_INFO
	.align		4
.L_22:
        /*0078*/ 	.byte	0x04, 0x17
        /*007a*/ 	.short	(.L_24 - .L_23)
.L_23:
        /*007c*/ 	.word	0x00000000
        /*0080*/ 	.short	0x0012
        /*0082*/ 	.short	0x005c
        /*0084*/ 	.byte	0x00, 0xf0, 0x11, 0x00


	//----- nvinfo : EIATTR_KPARAM_INFO
	.align		4
.L_24:
        /*0088*/ 	.byte	0x04, 0x17
        /*008a*/ 	.short	(.L_26 - .L_25)
.L_25:
        /*008c*/ 	.word	0x00000000
        /*0090*/ 	.short	0x0011
        /*0092*/ 	.short	0x0058
        /*0094*/ 	.byte	0x00, 0xf0, 0x11, 0x00


	//----- nvinfo : EIATTR_KPARAM_INFO
	.align		4
.L_26:
        /*0098*/ 	.byte	0x04, 0x17
        /*009a*/ 	.short	(.L_28 - .L_27)
.L_27:
        /*009c*/ 	.word	0x00000000
        /*00a0*/ 	.short	0x0010
        /*00a2*/ 	.short	0x0054
        /*00a4*/ 	.byte	0x00, 0xf0, 0x11, 0x00


	//----- nvinfo : EIATTR_KPARAM_INFO
	.align		4
.L_28:
        /*00a8*/ 	.byte	0x04, 0x17
        /*00aa*/ 	.short	(.L_30 - .L_29)
.L_29:
        /*00ac*/ 	.word	0x00000000
        /*00b0*/ 	.short	0x000f
        /*00b2*/ 	.short	0x0050
        /*00b4*/ 	.byte	0x00, 0xf0, 0x11, 0x00


	//----- nvinfo : EIATTR_KPARAM_INFO
	.align		4
.L_30:
        /*00b8*/ 	.byte	0x04, 0x17
        /*00ba*/ 	.short	(.L_32 - .L_31)
.L_31:
        /*00bc*/ 	.word	0x00000000
        /*00c0*/ 	.short	0x000e
        /*00c2*/ 	.short	0x004c
        /*00c4*/ 	.byte	0x00, 0xf0, 0x11, 0x00


	//----- nvinfo : EIATTR_KPARAM_INFO
	.align		4
.L_32:
        /*00c8*/ 	.byte	0x04, 0x17
        /*00ca*/ 	.short	(.L_34 - .L_33)
.L_33:
        /*00cc*/ 	.word	0x00000000
        /*00d0*/ 	.short	0x000d
        /*00d2*/ 	.short	0x0048
        /*00d4*/ 	.byte	0x00, 0xf0, 0x11, 0x00


	//----- nvinfo : EIATTR_KPARAM_INFO
	.align		4
.L_34:
        /*00d8*/ 	.byte	0x04, 0x17
        /*00da*/ 	.short	(.L_36 - .L_35)
.L_35:
        /*00dc*/ 	.word	0x00000000
        /*00e0*/ 	.short	0x000c
        /*00e2*/ 	.short	0x0044
        /*00e4*/ 	.byte	0x00, 0xf0, 0x11, 0x00


	//----- nvinfo : EIATTR_KPARAM_INFO
	.align		4
.L_36:
        /*00e8*/ 	.byte	0x04, 0x17
        /*00ea*/ 	.short	(.L_38 - .L_37)
.L_37:
        /*00ec*/ 	.word	0x00000000
        /*00f0*/ 	.short	0x000b
        /*00f2*/ 	.short	0x0040
        /*00f4*/ 	.byte	0x00, 0xf0, 0x11, 0x00


	//----- nvinfo : EIATTR_KPARAM_INFO
	.align		4
.L_38:
        /*00f8*/ 	.byte	0x04, 0x17
        /*00fa*/ 	.short	(.L_40 - .L_39)
.L_39:
        /*00fc*/ 	.word	0x00000000
        /*0100*/ 	.short	0x000a
        /*0102*/ 	.short	0x003c
        /*0104*/ 	.byte	0x00, 0xf0, 0x11, 0x00


	//----- nvinfo : EIATTR_KPARAM_INFO
	.align		4
.L_40:
        /*0108*/ 	.byte	0x04, 0x17
        /*010a*/ 	.short	(.L_42 - .L_41)
.L_41:
        /*010c*/ 	.word	0x00000000
        /*0110*/ 	.short	0x0009
        /*0112*/ 	.short	0x0038
        /*0114*/ 	.byte	0x00, 0xf0, 0x11, 0x00


	//----- nvinfo : EIATTR_KPARAM_INFO
	.align		4
.L_42:
        /*0118*/ 	.byte	0x04, 0x17
        /*011a*/ 	.short	(.L_44 - .L_43)
.L_43:
        /*011c*/ 	.word	0x00000000
        /*0120*/ 	.short	0x0008
        /*0122*/ 	.short	0x0034
        /*0124*/ 	.byte	0x00, 0xf0, 0x11, 0x00


	//----- nvinfo : EIATTR_KPARAM_INFO
	.align		4
.L_44:
        /*0128*/ 	.byte	0x04, 0x17
        /*012a*/ 	.short	(.L_46 - .L_45)
.L_45:
        /*012c*/ 	.word	0x00000000
        /*0130*/ 	.short	0x0007
        /*0132*/ 	.short	0x0030
        /*0134*/ 	.byte	0x00, 0xf0, 0x11, 0x00


	//----- nvinfo : EIATTR_KPARAM_INFO
	.align		4
.L_46:
        /*0138*/ 	.byte	0x04, 0x17
        /*013a*/ 	.short	(.L_48 - .L_47)
.L_47:
        /*013c*/ 	.word	0x00000000
        /*0140*/ 	.short	0x0006
        /*0142*/ 	.short	0x002c
        /*0144*/ 	.byte	0x00, 0xf0, 0x11, 0x00


	//----- nvinfo : EIATTR_KPARAM_INFO
	.align		4
.L_48:
        /*0148*/ 	.byte	0x04, 0x17
        /*014a*/ 	.short	(.L_50 - .L_49)
.L_49:
        /*014c*/ 	.word	0x00000000
        /*0150*/ 	.short	0x0005
        /*0152*/ 	.short	0x0028
        /*0154*/ 	.byte	0x00, 0xf0, 0x11, 0x00


	//----- nvinfo : EIATTR_KPARAM_INFO
	.align		4
.L_50:
        /*0158*/ 	.byte	0x04, 0x17
        /*015a*/ 	.short	(.L_52 - .L_51)
.L_51:
        /*015c*/ 	.word	0x00000000
        /*0160*/ 	.short	0x0004
        /*0162*/ 	.short	0x0020
        /*0164*/ 	.byte	0x00, 0xf4, 0x21, 0x00


	//----- nvinfo : EIATTR_KPARAM_INFO
	.align		4
.L_52:
        /*0168*/ 	.byte	0x04, 0x17
        /*016a*/ 	.short	(.L_54 - .L_53)
.L_53:
        /*016c*/ 	.word	0x00000000
        /*0170*/ 	.short	0x0003
        /*0172*/ 	.short	0x0018
        /*0174*/ 	.byte	0x00, 0xf4, 0x21, 0x00


	//----- nvinfo : EIATTR_KPARAM_INFO
	.align		4
.L_54:
        /*0178*/ 	.byte	0x04, 0x17
        /*017a*/ 	.short	(.L_56 - .L_55)
.L_55:
        /*017c*/ 	.word	0x00000000
        /*0180*/ 	.short	0x0002
        /*0182*/ 	.short	0x0010
        /*0184*/ 	.byte	0x00, 0xf4, 0x21, 0x00


	//----- nvinfo : EIATTR_KPARAM_INFO
	.align		4
.L_56:
        /*0188*/ 	.byte	0x04, 0x17
        /*018a*/ 	.short	(.L_58 - .L_57)
.L_57:
        /*018c*/ 	.word	0x00000000
        /*0190*/ 	.short	0x0001
        /*0192*/ 	.short	0x0008
        /*0194*/ 	.byte	0x00, 0xf4, 0x21, 0x00


	//----- nvinfo : EIATTR_KPARAM_INFO
	.align		4
.L_58:
        /*0198*/ 	.byte	0x04, 0x17
        /*019a*/ 	.short	(.L_60 - .L_59)
.L_59:
        /*019c*/ 	.word	0x00000000
        /*01a0*/ 	.short	0x0000
        /*01a2*/ 	.short	0x0000
        /*01a4*/ 	.byte	0x00, 0xf4, 0x21, 0x00


	//----- nvinfo : EIATTR_SPARSE_MMA_MASK
	.align		4
.L_60:
        /*01a8*/ 	.byte	0x03, 0x50
        /*01aa*/ 	.short	0x0000


	//----- nvinfo : EIATTR_MAXREG_COUNT
	.align		4
        /*01ac*/ 	.byte	0x03, 0x1b
        /*01ae*/ 	.short	0x00ff


	//----- nvinfo : EIATTR_NUM_BARRIERS
	.align		4
        /*01b0*/ 	.byte	0x02, 0x4c
        /*01b2*/ 	.byte	0x01
	.zero		1


	//----- nvinfo : EIATTR_ANNOTATIONS
	.align		4
        /*01b4*/ 	.byte	0x04, 0x55
        /*01b6*/ 	.short	(.L_62 - .L_61)


	//   ....[0]....
.L_61:
        /*01b8*/ 	.word	0x00000001
        /*01bc*/ 	.byte	0xb0, 0x21, 0x00, 0x00, 0x01, 0x00, 0x00, 0x00, 0xf0, 0x21, 0x00, 0x00, 0x01, 0x00, 0x00, 0x00
        /* <DEDUP_REMOVED lines=161> */
        /*0bdc*/ 	.byte	0xf0, 0x95, 0x00, 0x00, 0x01, 0x00, 0x00, 0x00, 0x30, 0x96, 0x00, 0x00


	//----- nvinfo : EIATTR_MERCURY_ISA_VERSION
	.align		4
.L_62:
        /*0be8*/ 	.byte	0x03, 0x5f
        /*0bea*/ 	.short	0x0101


	//----- nvinfo : EIATTR_COOP_GROUP_MASK_REGIDS
	.align		4
        /*0bec*/ 	.byte	0x04, 0x29
        /*0bee*/ 	.short	(.L_64 - .L_63)


	//   ....[0]....
.L_63:
        /*0bf0*/ 	.word	0xffffffff


	//   ....[1]....
        /*0bf4*/ 	.word	0xffffffff


	//   ....[2]....
        /*0bf8*/ 	.word	0xffffffff


	//   ....[3]....
        /*0bfc*/ 	.word	0xffffffff


	//   ....[4]....
        /*0c00*/ 	.word	0xffffffff


	//   ....[5]....
        /*0c04*/ 	.word	0xffffffff


	//   ....[6]....
        /*0c08*/ 	.word	0xffffffff


	//   ....[7]....
        /*0c0c*/ 	.word	0xffffffff


	//   ....[8]....
        /*0c10*/ 	.word	0xffffffff


	//   ....[9]....
        /*0c14*/ 	.word	0xffffffff


	//   ....[10]....
        /*0c18*/ 	.word	0xffffffff


	//   ....[11]....
        /*0c1c*/ 	.word	0xffffffff


	//   ....[12]....
        /*0c20*/ 	.word	0xffffffff


	//   ....[13]....
        /*0c24*/ 	.word	0xffffffff


	//   ....[14]....
        /*0c28*/ 	.word	0xffffffff


	//   ....[15]....
        /*0c2c*/ 	.word	0xffffffff


	//   ....[16]....
        /*0c30*/ 	.word	0xffffffff


	//   ....[17]....
        /*0c34*/ 	.word	0xffffffff


	//   ....[18]....
        /*0c38*/ 	.word	0xffffffff


	//   ....[19]....
        /*0c3c*/ 	.word	0xffffffff


	//----- nvinfo : EIATTR_COOP_GROUP_INSTR_OFFSETS
	.align		4
.L_64:
        /*0c40*/ 	.byte	0x04, 0x28
        /*0c42*/ 	.short	(.L_66 - .L_65)


	//   ....[0]....
.L_65:
        /*0c44*/ 	.word	0x00007c30


	//   ....[1]....
        /*0c48*/ 	.word	0x00007c40


	//   ....[2]....
        /*0c4c*/ 	.word	0x00007c70


	//   ....[3]....
        /*0c50*/ 	.word	0x00007c80


	//   ....[4]....
        /*0c54*/ 	.word	0x00007cb0


	//   ....[5]....
        /*0c58*/ 	.word	0x00007cc0


	//   ....[6]....
        /*0c5c*/ 	.word	0x00007cf0


	//   ....[7]....
        /*0c60*/ 	.word	0x00007d00


	//   ....[8]....
        /*0c64*/ 	.word	0x00007ec0


	//   ....[9]....
        /*0c68*/ 	.word	0x00007ee0


	//   ....[10]....
        /*0c6c*/ 	.word	0x00008140


	//   ....[11]....
        /*0c70*/ 	.word	0x00008160


	//   ....[12]....
        /*0c74*/ 	.word	0x00008170


	//   ....[13]....
        /*0c78*/ 	.word	0x00008190


	//   ....[14]....
        /*0c7c*/ 	.word	0x000081d0


	//   ....[15]....
        /*0c80*/ 	.word	0x000081f0


	//   ....[16]....
        /*0c84*/ 	.word	0x00008200


	//   ....[17]....
        /*0c88*/ 	.word	0x00008210


	//   ....[18]....
        /*0c8c*/ 	.word	0x000083e0


	//   ....[19]....
        /*0c90*/ 	.word	0x00008410


	//----- nvinfo : EIATTR_EXIT_INSTR_OFFSETS
	.align		4
.L_66:
        /*0c94*/ 	.byte	0x04, 0x1c
        /*0c96*/ 	.short	(.L_68 - .L_67)


	//   ....[0]....
.L_67:
        /*0c98*/ 	.word	0x0000e280


	//   ....[1]....
        /*0c9c*/ 	.word	0x0000e2b0


	//----- nvinfo : EIATTR_REQNTID
	.align		4
.L_68:
        /*0ca0*/ 	.byte	0x04, 0x10
        /*0ca2*/ 	.short	(.L_70 - .L_69)
.L_69:
        /*0ca4*/ 	.word	0x00000100
        /*0ca8*/ 	.word	0x00000001
        /*0cac*/ 	.word	0x00000001


	//----- nvinfo : EIATTR_CBANK_PARAM_SIZE
	.align		4
.L_70:
        /*0cb0*/ 	.byte	0x03, 0x19
        /*0cb2*/ 	.short	0x0088


	//----- nvinfo : EIATTR_PARAM_CBANK
	.align		4
        /*0cb4*/ 	.byte	0x04, 0x0a
        /*0cb6*/ 	.short	(.L_72 - .L_71)
	.align		4
.L_71:
        /*0cb8*/ 	.word	index@(.nv.constant0.attn_fwd)
        /*0cbc*/ 	.short	0x0210
        /*0cbe*/ 	.short	0x0088


	//----- nvinfo : EIATTR_SW_WAR
	.align		4
.L_72:
        /*0cc0*/ 	.byte	0x04, 0x36
        /*0cc2*/ 	.short	(.L_74 - .L_73)
.L_73:
        /*0cc4*/ 	.word	0x00000008
.L_74:


//--------------------- .nv.callgraph             --------------------------
	.section	.nv.callgraph,"",@"SHT_CUDA_CALLGRAPH"
	.align	4
	.sectionentsize	8
	.align		4
        /*0000*/ 	.word	0x00000000
	.align		4
        /*0004*/ 	.word	0xffffffff
	.align		4
        /*0008*/ 	.word	0x00000000
	.align		4
        /*000c*/ 	.word	0xfffffffe
	.align		4
        /*0010*/ 	.word	0x00000000
	.align		4
        /*0014*/ 	.word	0xfffffffd
	.align		4
        /*0018*/ 	.word	0x00000000
	.align		4
        /*001c*/ 	.word	0xfffffffc


//--------------------- .nv.constant4             --------------------------
	.section	.nv.constant4,"a",@progbits
	.align	8
	.align		8
.nv.constant4:
        /*0000*/ 	.dword	_$_str


//--------------------- .text.attn_fwd            --------------------------
	.section	.text.attn_fwd,"ax",@progbits
	.align	128
        .global         attn_fwd
        .type           attn_fwd,@function
        .size           attn_fwd,(.L_x_3 - attn_fwd)
        .other          attn_fwd,@"STO_CUDA_ENTRY STV_DEFAULT"
attn_fwd:
.text.attn_fwd:
[----:B------:R-:W0:Y:S01]  /*0000*/  LDC R1, c[0x0][0x28] ;  /* 0x00000a00ff017b82 */ /* 0x000e220000000800 */
[----:B------:R-:W1:Y:S07]  /*0010*/  S2R R14, SR_CTAID.X ;  /* 0x00000000000e7919 */ /* 0x000e6e0000002500 */
[----:B------:R-:W2:Y:S01]  /*0020*/  S2UR UR8, SR_CTAID.Y ;  /* 0x00000000000879c3 */ /* 0x000ea20000002600 */
[----:B------:R-:W-:Y:S01]  /*0030*/  ULDC.64 UR4, c[0x0][0x240] ;  /* 0x0000900000047ab9 */ /* 0x000fe20000000a00 */
[----:B------:R-:W-:Y:S01]  /*0040*/  ULDC.64 UR14, c[0x0][0x208] ;  /* 0x00008200000e7ab9 */ /* 0x000fe20000000a00 */
[----:B------:R-:W3:Y:S01]  /*0050*/  S2R R5, SR_TID.X ;  /* 0x0000000000057919 */ /* 0x000ee20000002100 */
[----:B0-----:R-:W-:-:S04]  /*0060*/  VIADD R1, R1, 0xfffffd70 ;  /* 0xfffffd7001017836 */ /* 0x001fc80000000000 */
[----:B------:R-:W0:Y:S08]  /*0070*/  LDC R7, c[0x0][0x248] ;  /* 0x00009200ff077b82 */ /* 0x000e300000000800 */
[----:B------:R-:W4:Y:S01]  /*0080*/  LDC.64 R10, c[0x0][0x210] ;  /* 0x00008400ff0a7b82 */ /* 0x000f220000000a00 */
[----:B--2---:R-:W-:Y:S01]  /*0090*/  UIMAD UR4, UR8, UR4, URZ ;  /* 0x00000004080472a4 */ /* 0x004fe2000f8e023f */
[----:B-1----:R-:W-:Y:S01]  /*00a0*/  IMAD.SHL.U32 R14, R14, 0x20, RZ ;  /* 0x000000200e0e7824 */ /* 0x002fe200078e00ff */
[----:B---3--:R-:W-:-:S04]  /*00b0*/  SHF.R.U32.HI R6, RZ, 0x5, R5 ;  /* 0x00000005ff067819 */ /* 0x008fc80000011605 */
[----:B------:R-:W-:Y:S02]  /*00c0*/  LOP3.LUT R0, R14, 0x1f, R5, 0xf8, !PT ;  /* 0x0000001f0e007812 */ /* 0x000fe400078ef805 */
[----:B------:R-:W-:-:S03]  /*00d0*/  SGXT.U32 R6, R6, 0x3 ;  /* 0x000000030606781a */ /* 0x000fc60000000000 */
[----:B------:R-:W-:Y:S01]  /*00e0*/  IMAD R3, R0, UR5, RZ ;  /* 0x0000000500037c24 */ /* 0x000fe2000f8e02ff */
[----:B------:R-:W-:Y:S01]  /*00f0*/  USHF.R.S32.HI UR5, URZ, 0x1f, UR4 ;  /* 0x0000001f3f057899 */ /* 0x000fe20008011404 */
[----:B0-----:R-:W-:-:S03]  /*0100*/  IMAD R9, R6, R7, RZ ;  /* 0x0000000706097224 */ /* 0x001fc600078e02ff */
[----:B----4-:R-:W-:Y:S02]  /*0110*/  IADD3 R2, P0, P1, R3, UR4, R10 ;  /* 0x0000000403027c10 */ /* 0x010fe4000f91e00a */
[----:B------:R-:W-:Y:S01]  /*0120*/  SHF.R.S32.HI R0, RZ, 0x1f, R3 ;  /* 0x0000001fff007819 */ /* 0x000fe20000011403 */
[----:B------:R-:W-:-:S03]  /*0130*/  IMAD R3, R7, 0x8, R9 ;  /* 0x0000000807037824 */ /* 0x000fc600078e0209 */
[----:B------:R-:W-:Y:S01]  /*0140*/  IADD3.X R0, R0, UR5, R11, P0, P1 ;  /* 0x0000000500007c10 */ /* 0x000fe200087e240b */
[----:B------:R-:W-:Y:S01]  /*0150*/  IMAD R15, R7, 0x8, R3 ;  /* 0x00000008070f7824 */ /* 0x000fe200078e0203 */
[-C--:B------:R-:W-:Y:S02]  /*0160*/  IADD3 R10, P0, R9, R2.reuse, RZ ;  /* 0x00000002090a7210 */ /* 0x080fe40007f1e0ff */
[----:B------:R-:W-:Y:S02]  /*0170*/  IADD3 R12, P1, R3, R2, RZ ;  /* 0x00000002030c7210 */ /* 0x000fe40007f3e0ff */
[----:B------:R-:W-:Y:S01]  /*0180*/  LEA.HI.X.SX32 R11, R9, R0, 0x1, P0 ;  /* 0x00000000090b7211 */ /* 0x000fe200000f0eff */
[----:B------:R-:W-:Y:S01]  /*0190*/  IMAD R9, R7, 0x8, R15 ;  /* 0x0000000807097824 */ /* 0x000fe200078e020f */
[----:B------:R-:W-:Y:S02]  /*01a0*/  IADD3 R16, P0, R15, R2, RZ ;  /* 0x000000020f107210 */ /* 0x000fe40007f1e0ff */
[----:B------:R-:W-:-:S02]  /*01b0*/  LEA.HI.X.SX32 R13, R3, R0, 0x1, P1 ;  /* 0x00000000030d7211 */ /* 0x000fc400008f0eff */
[----:B------:R-:W-:Y:S01]  /*01c0*/  LEA.HI.X.SX32 R17, R15, R0, 0x1, P0 ;  /* 0x000000000f117211 */ /* 0x000fe200000f0eff */
[----:B------:R-:W-:Y:S01]  /*01d0*/  IMAD R15, R7, 0x8, R9 ;  /* 0x00000008070f7824 */ /* 0x000fe200078e0209 */
[C---:B------:R-:W-:Y:S01]  /*01e0*/  IADD3 R18, P0, R9.reuse, R2, RZ ;  /* 0x0000000209127210 */ /* 0x040fe20007f1e0ff */
[----:B------:R0:W2:Y:S03]  /*01f0*/  LDG.E.U8 R4, desc[UR14][R12.64] ;  /* 0x0000000e0c047981 */ /* 0x0000a6000c1e1100 */
[----:B------:R-:W-:Y:S01]  /*0200*/  LEA.HI.X.SX32 R19, R9, R0, 0x1, P0 ;  /* 0x0000000009137211 */ /* 0x000fe200000f0eff */
[----:B------:R-:W-:Y:S01]  /*0210*/  IMAD R23, R7, 0x8, R15 ;  /* 0x0000000807177824 */ /* 0x000fe200078e020f */
[C---:B------:R-:W-:Y:S01]  /*0220*/  IADD3 R20, P0, R15.reuse, R2, RZ ;  /* 0x000000020f147210 */ /* 0x040fe20007f1e0ff */
[----:B------:R1:W3:Y:S03]  /*0230*/  LDG.E.U8 R8, desc[UR14][R16.64] ;  /* 0x0000000e10087981 */ /* 0x0002e6000c1e1100 */
[----:B------:R-:W-:Y:S01]  /*0240*/  LEA.HI.X.SX32 R21, R15, R0, 0x1, P0 ;  /* 0x000000000f157211 */ /* 0x000fe200000f0eff */
[----:B------:R-:W-:Y:S01]  /*0250*/  IMAD R15, R7, 0x8, R23 ;  /* 0x00000008070f7824 */ /* 0x000fe200078e0217 */
[-C--:B------:R-:W-:Y:S01]  /*0260*/  IADD3 R22, P0, R23, R2.reuse, RZ ;  /* 0x0000000217167210 */ /* 0x080fe20007f1e0ff */
[----:B------:R4:W3:Y:S02]  /*0270*/  LDG.E.U8 R9, desc[UR14][R18.64] ;  /* 0x0000000e12097981 */ /* 0x0008e4000c1e1100 */
[----:B------:R-:W-:Y:S01]  /*0280*/  IMAD R27, R7, 0x8, R15 ;  /* 0x00000008071b7824 */ /* 0x000fe200078e020f */
[----:B------:R-:W-:Y:S01]  /*0290*/  IADD3 R24, P1, R15, R2, RZ ;  /* 0x000000020f187210 */ /* 0x000fe20007f3e0ff */
[----:B------:R-:W2:Y:S02]  /*02a0*/  LDG.E.U8 R3, desc[UR14][R10.64] ;  /* 0x0000000e0a037981 */ /* 0x000ea4000c1e1100 */
[----:B0-----:R-:W-:Y:S01]  /*02b0*/  IMAD R13, R7, 0x8, R27 ;  /* 0x00000008070d7824 */ /* 0x001fe200078e021b */
[----:B------:R-:W-:-:S02]  /*02c0*/  LEA.HI.X.SX32 R23, R23, R0, 0x1, P0 ;  /* 0x0000000017177211 */ /* 0x000fc400000f0eff */
[----:B------:R-:W-:Y:S01]  /*02d0*/  LEA.HI.X.SX32 R25, R15, R0, 0x1, P1 ;  /* 0x000000000f197211 */ /* 0x000fe200008f0eff */
[----:B------:R-:W-:Y:S01]  /*02e0*/  IMAD R15, R7, 0x8, R13 ;  /* 0x00000008070f7824 */ /* 0x000fe200078e020d */
[----:B------:R-:W-:-:S03]  /*02f0*/  IADD3 R26, P0, R27, R2, RZ ;  /* 0x000000021b1a7210 */ /* 0x000fc60007f1e0ff */
[----:B------:R-:W-:Y:S01]  /*0300*/  IMAD R29, R7, 0x8, R15 ;  /* 0x00000008071d7824 */ /* 0x000fe200078e020f */
[----:B------:R-:W-:Y:S01]  /*0310*/  LEA.HI.X.SX32 R27, R27, R0, 0x1, P0 ;  /* 0x000000001b1b7211 */ /* 0x000fe200000f0eff */
[----:B------:R0:W5:Y:S01]  /*0320*/  LDG.E.U8 R12, desc[UR14][R24.64] ;  /* 0x0000000e180c7981 */ /* 0x000162000c1e1100 */
[----:B-1----:R-:W-:Y:S01]  /*0330*/  IADD3 R16, P0, R13, R2, RZ ;  /* 0x000000020d107210 */ /* 0x002fe20007f1e0ff */
[----:B------:R-:W-:Y:S02]  /*0340*/  IMAD R31, R7, 0x8, R29 ;  /* 0x00000008071f7824 */ /* 0x000fe400078e021d */
[----:B------:R1:W5:Y:S01]  /*0350*/  LDG.E.U8 R10, desc[UR14][R20.64] ;  /* 0x0000000e140a7981 */ /* 0x000362000c1e1100 */
[----:B------:R-:W-:Y:S02]  /*0360*/  LEA.HI.X.SX32 R17, R13, R0, 0x1, P0 ;  /* 0x000000000d117211 */ /* 0x000fe400000f0eff */
[----:B----4-:R-:W-:Y:S01]  /*0370*/  IADD3 R18, P0, R15, R2, RZ ;  /* 0x000000020f127210 */ /* 0x010fe20007f1e0ff */
[----:B------:R4:W5:Y:S01]  /*0380*/  LDG.E.U8 R11, desc[UR14][R22.64] ;  /* 0x0000000e160b7981 */ /* 0x000962000c1e1100 */
[----:B0-----:R-:W-:-:S02]  /*0390*/  IMAD R25, R7, 0x8, R31 ;  /* 0x0000000807197824 */ /* 0x001fc400078e021f */
[----:B------:R-:W-:Y:S01]  /*03a0*/  LEA.HI.X.SX32 R19, R15, R0, 0x1, P0 ;  /* 0x000000000f137211 */ /* 0x000fe200000f0eff */
[----:B------:R0:W5:Y:S01]  /*03b0*/  LDG.E.U8 R13, desc[UR14][R26.64] ;  /* 0x0000000e1a0d7981 */ /* 0x000162000c1e1100 */
[----:B-1----:R-:W-:-:S03]  /*03c0*/  IADD3 R20, P1, R29, R2, RZ ;  /* 0x000000021d147210 */ /* 0x002fc60007f3e0ff */
[----:B------:R1:W5:Y:S01]  /*03d0*/  LDG.E.U8 R15, desc[UR14][R16.64] ;  /* 0x0000000e100f7981 */ /* 0x000362000c1e1100 */
[----:B----4-:R-:W-:-:S03]  /*03e0*/  IADD3 R22, P0, R31, R2, RZ ;  /* 0x000000021f167210 */ /* 0x010fc60007f1e0ff */
[----:B------:R-:W5:Y:S01]  /*03f0*/  LDG.E.U8 R30, desc[UR14][R18.64] ;  /* 0x0000000e121e7981 */ /* 0x000f62000c1e1100 */
[----:B0-----:R-:W-:Y:S01]  /*0400*/  IMAD R27, R7, 0x8, R25 ;  /* 0x00000008071b7824 */ /* 0x001fe200078e0219 */
[-C--:B------:R-:W-:Y:S02]  /*0410*/  LEA.HI.X.SX32 R21, R29, R0.reuse, 0x1, P1 ;  /* 0x000000001d157211 */ /* 0x080fe400008f0eff */
[----:B------:R-:W-:Y:S01]  /*0420*/  LEA.HI.X.SX32 R23, R31, R0, 0x1, P0 ;  /* 0x000000001f177211 */ /* 0x000fe200000f0eff */
[----:B------:R-:W-:Y:S01]  /*0430*/  IMAD R29, R7, 0x8, R27 ;  /* 0x00000008071d7824 */ /* 0x000fe200078e021b */
[----:B------:R-:W-:Y:S01]  /*0440*/  IADD3 R24, P0, R25, R2, RZ ;  /* 0x0000000219187210 */ /* 0x000fe20007f1e0ff */
[----:B------:R0:W4:Y:S02]  /*0450*/  LDG.E.U8 R32, desc[UR14][R20.64] ;  /* 0x0000000e14207981 */ /* 0x000124000c1e1100 */
[----:B------:R-:W-:Y:S01]  /*0460*/  IMAD R31, R7, 0x8, R29 ;  /* 0x00000008071f7824 */ /* 0x000fe200078e021d */
[----:B------:R-:W-:Y:S01]  /*0470*/  LEA.HI.X.SX32 R25, R25, R0, 0x1, P0 ;  /* 0x0000000019197211 */ /* 0x000fe200000f0eff */
[----:B------:R0:W4:Y:S01]  /*0480*/  LDG.E.U8 R33, desc[UR14][R22.64] ;  /* 0x0000000e16217981 */ /* 0x000122000c1e1100 */
[----:B-1----:R-:W-:-:S02]  /*0490*/  IADD3 R16, P0, R27, R2, RZ ;  /* 0x000000021b107210 */ /* 0x002fc40007f1e0ff */
[----:B------:R-:W-:Y:S01]  /*04a0*/  IADD3 R26, P1, R29, R2, RZ ;  /* 0x000000021d1a7210 */ /* 0x000fe20007f3e0ff */
[----:B------:R1:W4:Y:S01]  /*04b0*/  LDG.E.U8 R34, desc[UR14][R24.64] ;  /* 0x0000000e18227981 */ /* 0x000322000c1e1100 */
[----:B------:R-:W-:Y:S01]  /*04c0*/  LEA.HI.X.SX32 R17, R27, R0, 0x1, P0 ;  /* 0x000000001b117211 */ /* 0x000fe200000f0eff */
[----:B0-----:R-:W-:Y:S01]  /*04d0*/  IMAD R21, R7, 0x8, R31 ;  /* 0x0000000807157824 */ /* 0x001fe200078e021f */
[----:B------:R-:W-:-:S03]  /*04e0*/  IADD3 R18, P0, R31, R2, RZ ;  /* 0x000000021f127210 */ /* 0x000fc60007f1e0ff */
[----:B------:R-:W-:Y:S01]  /*04f0*/  IMAD R23, R7, 0x8, R21 ;  /* 0x0000000807177824 */ /* 0x000fe200078e0215 */
[-C--:B------:R-:W-:Y:S01]  /*0500*/  LEA.HI.X.SX32 R19, R31, R0.reuse, 0x1, P0 ;  /* 0x000000001f137211 */ /* 0x080fe200000f0eff */
[----:B------:R0:W4:Y:S01]  /*0510*/  LDG.E.U8 R35, desc[UR14][R16.64] ;  /* 0x0000000e10237981 */ /* 0x000122000c1e1100 */
[----:B------:R-:W-:Y:S01]  /*0520*/  LEA.HI.X.SX32 R27, R29, R0, 0x1, P1 ;  /* 0x000000001d1b7211 */ /* 0x000fe200008f0eff */
[----:B------:R-:W-:Y:S01]  /*0530*/  IMAD R29, R7, 0x8, R23 ;  /* 0x00000008071d7824 */ /* 0x000fe200078e0217 */
[----:B------:R-:W-:Y:S01]  /*0540*/  IADD3 R20, P0, R21, R2, RZ ;  /* 0x0000000215147210 */ /* 0x000fe20007f1e0ff */
[----:B------:R-:W4:Y:S02]  /*0550*/  LDG.E.U8 R37, desc[UR14][R18.64] ;  /* 0x0000000e12257981 */ /* 0x000f24000c1e1100 */
[----:B------:R-:W-:Y:S01]  /*0560*/  IMAD R31, R7, 0x8, R29 ;  /* 0x00000008071f7824 */ /* 0x000fe200078e021d */
[----:B------:R-:W-:Y:S01]  /*0570*/  LEA.HI.X.SX32 R21, R21, R0, 0x1, P0 ;  /* 0x0000000015157211 */ /* 0x000fe200000f0eff */
[----:B------:R0:W4:Y:S01]  /*0580*/  LDG.E.U8 R36, desc[UR14][R26.64] ;  /* 0x0000000e1a247981 */ /* 0x000122000c1e1100 */
[----:B------:R-:W-:-:S02]  /*0590*/  IADD3 R22, P0, R23, R2, RZ ;  /* 0x0000000217167210 */ /* 0x000fc40007f1e0ff */
[----:B-1----:R-:W-:Y:S01]  /*05a0*/  IADD3 R24, P1, R29, R2, RZ ;  /* 0x000000021d187210 */ /* 0x002fe20007f3e0ff */
[----:B------:R1:W4:Y:S01]  /*05b0*/  LDG.E.U8 R38, desc[UR14][R20.64] ;  /* 0x0000000e14267981 */ /* 0x000322000c1e1100 */
[----:B------:R-:W-:Y:S02]  /*05c0*/  LEA.HI.X.SX32 R23, R23, R0, 0x1, P0 ;  /* 0x0000000017177211 */ /* 0x000fe400000f0eff */
[----:B0-----:R-:W-:Y:S01]  /*05d0*/  IADD3 R16, P0, R31, R2, RZ ;  /* 0x000000021f107210 */ /* 0x001fe20007f1e0ff */
[----:B------:R-:W-:-:S03]  /*05e0*/  IMAD R27, R7, 0x8, R31 ;  /* 0x00000008071b7824 */ /* 0x000fc600078e021f */
[-C--:B------:R-:W-:Y:S01]  /*05f0*/  LEA.HI.X.SX32 R17, R31, R0.reuse, 0x1, P0 ;  /* 0x000000001f117211 */ /* 0x080fe200000f0eff */
[----:B------:R0:W4:Y:S01]  /*0600*/  LDG.E.U8 R39, desc[UR14][R22.64] ;  /* 0x0000000e16277981 */ /* 0x000122000c1e1100 */
[----:B------:R-:W-:Y:S01]  /*0610*/  LEA.HI.X.SX32 R25, R29, R0, 0x1, P1 ;  /* 0x000000001d197211 */ /* 0x000fe200008f0eff */
[----:B------:R-:W-:Y:S01]  /*0620*/  IMAD R29, R7, 0x8, R27 ;  /* 0x00000008071d7824 */ /* 0x000fe200078e021b */
[C---:B------:R-:W-:Y:S01]  /*0630*/  IADD3 R18, P0, R27.reuse, R2, RZ ;  /* 0x000000021b127210 */ /* 0x040fe20007f1e0ff */
[----:B------:R-:W4:Y:S03]  /*0640*/  LDG.E.U8 R41, desc[UR14][R16.64] ;  /* 0x0000000e10297981 */ /* 0x000f26000c1e1100 */
[----:B------:R-:W-:Y:S01]  /*0650*/  LEA.HI.X.SX32 R19, R27, R0, 0x1, P0 ;  /* 0x000000001b137211 */ /* 0x000fe200000f0eff */
[----:B------:R-:W-:Y:S01]  /*0660*/  IMAD R27, R7, 0x8, R29 ;  /* 0x00000008071b7824 */ /* 0x000fe200078e021d */
[----:B-1----:R-:W-:Y:S01]  /*0670*/  IADD3 R20, P0, R29, R2, RZ ;  /* 0x000000021d147210 */ /* 0x002fe20007f1e0ff */
[----:B------:R1:W4:Y:S02]  /*0680*/  LDG.E.U8 R40, desc[UR14][R24.64] ;  /* 0x0000000e18287981 */ /* 0x000324000c1e1100 */
[----:B------:R-:W-:Y:S01]  /*0690*/  IMAD R31, R7, 0x8, R27 ;  /* 0x00000008071f7824 */ /* 0x000fe200078e021b */
[----:B------:R-:W-:Y:S01]  /*06a0*/  LEA.HI.X.SX32 R21, R29, R0, 0x1, P0 ;  /* 0x000000001d157211 */ /* 0x000fe200000f0eff */
[----:B------:R1:W4:Y:S03]  /*06b0*/  LDG.E.U8 R42, desc[UR14][R18.64] ;  /* 0x0000000e122a7981 */ /* 0x000326000c1e1100 */
[----:B0-----:R-:W-:Y:S01]  /*06c0*/  IADD3 R22, P0, R31, R2, RZ ;  /* 0x000000021f167210 */ /* 0x001fe20007f1e0ff */
[----:B------:R0:W4:Y:S01]  /*06d0*/  LDG.E.U8 R43, desc[UR14][R20.64] ;  /* 0x0000000e142b7981 */ /* 0x000122000c1e1100 */
[----:B-1----:R-:W-:-:S02]  /*06e0*/  IMAD R25, R7, 0x8, R31 ;  /* 0x0000000807197824 */ /* 0x002fc400078e021f */
[----:B------:R-:W-:Y:S02]  /*06f0*/  LEA.HI.X.SX32 R23, R31, R0, 0x1, P0 ;  /* 0x000000001f177211 */ /* 0x000fe400000f0eff */
[----:B------:R-:W-:Y:S01]  /*0700*/  IMAD R29, R7, 0x8, R25 ;  /* 0x00000008071d7824 */ /* 0x000fe200078e0219 */
[-C--:B------:R-:W-:Y:S02]  /*0710*/  IADD3 R16, P0, R25, R2.reuse, RZ ;  /* 0x0000000219107210 */ /* 0x080fe40007f1e0ff */
[----:B------:R-:W4:Y:S01]  /*0720*/  LDG.E.U8 R45, desc[UR14][R22.64] ;  /* 0x0000000e162d7981 */ /* 0x000f22000c1e1100 */
[----:B------:R-:W-:Y:S02]  /*0730*/  IADD3 R26, P1, R27, R2, RZ ;  /* 0x000000021b1a7210 */ /* 0x000fe40007f3e0ff */
[-C--:B------:R-:W-:Y:S01]  /*0740*/  LEA.HI.X.SX32 R17, R25, R0.reuse, 0x1, P0 ;  /* 0x0000000019117211 */ /* 0x080fe200000f0eff */
[----:B------:R-:W-:Y:S01]  /*0750*/  IMAD R25, R7, 0x8, R29 ;  /* 0x0000000807197824 */ /* 0x000fe200078e021d */
[----:B------:R-:W-:-:S02]  /*0760*/  LEA.HI.X.SX32 R27, R27, R0, 0x1, P1 ;  /* 0x000000001b1b7211 */ /* 0x000fc400008f0eff */
[----:B------:R-:W-:Y:S01]  /*0770*/  IADD3 R18, P0, R29, R2, RZ ;  /* 0x000000021d127210 */ /* 0x000fe20007f1e0ff */
[----:B------:R-:W-:Y:S01]  /*0780*/  IMAD R31, R7, 0x8, R25 ;  /* 0x00000008071f7824 */ /* 0x000fe200078e0219 */
[----:B------:R-:W4:Y:S02]  /*0790*/  LDG.E.U8 R46, desc[UR14][R16.64] ;  /* 0x0000000e102e7981 */ /* 0x000f24000c1e1100 */
[----:B------:R-:W-:Y:S02]  /*07a0*/  LEA.HI.X.SX32 R19, R29, R0, 0x1, P0 ;  /* 0x000000001d137211 */ /* 0x000fe400000f0eff */
[----:B------:R1:W4:Y:S01]  /*07b0*/  LDG.E.U8 R44, desc[UR14][R26.64] ;  /* 0x0000000e1a2c7981 */ /* 0x000322000c1e1100 */
[-C--:B0-----:R-:W-:Y:S02]  /*07c0*/  IADD3 R20, P0, R31, R2.reuse, RZ ;  /* 0x000000021f147210 */ /* 0x081fe40007f1e0ff */
[----:B------:R-:W-:Y:S01]  /*07d0*/  IADD3 R24, P1, R25, R2, RZ ;  /* 0x0000000219187210 */ /* 0x000fe20007f3e0ff */
[----:B------:R-:W4:Y:S01]  /*07e0*/  LDG.E.U8 R47, desc[UR14][R18.64] ;  /* 0x0000000e122f7981 */ /* 0x000f22000c1e1100 */
[-C--:B------:R-:W-:Y:S01]  /*07f0*/  LEA.HI.X.SX32 R21, R31, R0.reuse, 0x1, P0 ;  /* 0x000000001f157211 */ /* 0x080fe200000f0eff */
[----:B-1----:R-:W-:Y:S01]  /*0800*/  IMAD R27, R7, 0x8, R31 ;  /* 0x00000008071b7824 */ /* 0x002fe200078e021f */
[----:B------:R-:W-:-:S03]  /*0810*/  LEA.HI.X.SX32 R25, R25, R0, 0x1, P1 ;  /* 0x0000000019197211 */ /* 0x000fc600008f0eff */
[----:B------:R-:W4:Y:S01]  /*0820*/  LDG.E.U8 R49, desc[UR14][R20.64] ;  /* 0x0000000e14317981 */ /* 0x000f22000c1e1100 */
[----:B------:R-:W-:Y:S01]  /*0830*/  IMAD R29, R7, 0x8, R27 ;  /* 0x00000008071d7824 */ /* 0x000fe200078e021b */
[C---:B------:R-:W-:Y:S02]  /*0840*/  IADD3 R22, P0, R27.reuse, R2, RZ ;  /* 0x000000021b167210 */ /* 0x040fe40007f1e0ff */
[----:B------:R0:W4:Y:S02]  /*0850*/  LDG.E.U8 R48, desc[UR14][R24.64] ;  /* 0x0000000e18307981 */ /* 0x000124000c1e1100 */
[----:B------:R-:W-:Y:S01]  /*0860*/  LEA.HI.X.SX32 R23, R27, R0, 0x1, P0 ;  /* 0x000000001b177211 */ /* 0x000fe200000f0eff */
[----:B------:R-:W-:Y:S01]  /*0870*/  IMAD R27, R7, 0x8, R29 ;  /* 0x00000008071b7824 */ /* 0x000fe200078e021d */
[----:B------:R-:W-:-:S03]  /*0880*/  IADD3 R16, P0, R29, R2, RZ ;  /* 0x000000021d107210 */ /* 0x000fc60007f1e0ff */
[----:B------:R-:W-:Y:S01]  /*0890*/  IMAD R31, R7, 0x8, R27 ;  /* 0x00000008071f7824 */ /* 0x000fe200078e021b */
[----:B------:R-:W-:Y:S01]  /*08a0*/  LEA.HI.X.SX32 R17, R29, R0, 0x1, P0 ;  /* 0x000000001d117211 */ /* 0x000fe200000f0eff */
[----:B------:R1:W4:Y:S02]  /*08b0*/  LDG.E.U8 R50, desc[UR14][R22.64] ;  /* 0x0000000e16327981 */ /* 0x000324000c1e1100 */
[----:B0-----:R-:W-:Y:S01]  /*08c0*/  IMAD R25, R7, 0x8, R31 ;  /* 0x0000000807197824 */ /* 0x001fe200078e021f */
[C---:B------:R-:W-:Y:S01]  /*08d0*/  IADD3 R18, P0, R31.reuse, R2, RZ ;  /* 0x000000021f127210 */ /* 0x040fe20007f1e0ff */
[----:B------:R0:W4:Y:S03]  /*08e0*/  LDG.E.U8 R51, desc[UR14][R16.64] ;  /* 0x0000000e10337981 */ /* 0x000126000c1e1100 */
[----:B------:R-:W-:Y:S01]  /*08f0*/  LEA.HI.X.SX32 R19, R31, R0, 0x1, P0 ;  /* 0x000000001f137211 */ /* 0x000fe200000f0eff */
[----:B------:R-:W-:Y:S01]  /*0900*/  IMAD R29, R7, 0x8, R25 ;  /* 0x00000008071d7824 */ /* 0x000fe200078e0219 */
[----:B------:R-:W-:-:S02]  /*0910*/  IADD3 R20, P0, R25, R2, RZ ;  /* 0x0000000219147210 */ /* 0x000fc40007f1e0ff */
[----:B------:R-:W-:Y:S01]  /*0920*/  IADD3 R26, P1, R27, R2, RZ ;  /* 0x000000021b1a7210 */ /* 0x000fe20007f3e0ff */
[----:B------:R-:W4:Y:S01]  /*0930*/  LDG.E.U8 R53, desc[UR14][R18.64] ;  /* 0x0000000e12357981 */ /* 0x000f22000c1e1100 */
[-C--:B------:R-:W-:Y:S01]  /*0940*/  LEA.HI.X.SX32 R21, R25, R0.reuse, 0x1, P0 ;  /* 0x0000000019157211 */ /* 0x080fe200000f0eff */
[----:B------:R-:W-:Y:S01]  /*0950*/  IMAD R25, R7, 0x8, R29 ;  /* 0x0000000807197824 */ /* 0x000fe200078e021d */
[----:B------:R-:W-:Y:S02]  /*0960*/  LEA.HI.X.SX32 R27, R27, R0, 0x1, P1 ;  /* 0x000000001b1b7211 */ /* 0x000fe400008f0eff */
[----:B-1----:R-:W-:Y:S01]  /*0970*/  IADD3 R22, P0, R29, R2, RZ ;  /* 0x000000021d167210 */ /* 0x002fe20007f1e0ff */
[----:B------:R-:W-:Y:S01]  /*0980*/  IMAD R31, R7, 0x8, R25 ;  /* 0x00000008071f7824 */ /* 0x000fe200078e0219 */
[----:B------:R-:W4:Y:S02]  /*0990*/  LDG.E.U8 R54, desc[UR14][R20.64] ;  /* 0x0000000e14367981 */ /* 0x000f24000c1e1100 */
[----:B------:R-:W-:-:S02]  /*09a0*/  LEA.HI.X.SX32 R23, R29, R0, 0x1, P0 ;  /* 0x000000001d177211 */ /* 0x000fc400000f0eff */
        /* <DEDUP_REMOVED lines=99> */
[----:B------:R0:W4:Y:S01]  /*0fe0*/  LDG.E.U8 R79, desc[UR14][R18.64] ;  /* 0x0000000e124f7981 */ /* 0x000122000c1e1100 */
[----:B-1----:R-:W-:Y:S01]  /*0ff0*/  IMAD R27, R7, 0x8, R31 ;  /* 0x00000008071b7824 */ /* 0x002fe200078e021f */
[----:B------:R-:W-:-:S03]  /*1000*/  LEA.HI.X.SX32 R21, R31, R0, 0x1, P0 ;  /* 0x000000001f157211 */ /* 0x000fc600000f0eff */
[----:B------:R-:W-:Y:S01]  /*1010*/  IMAD R29, R7, 0x8, R27 ;  /* 0x00000008071d7824 */ /* 0x000fe200078e021b */
[----:B------:R-:W-:Y:S02]  /*1020*/  IADD3 R22, P0, R27, R2, RZ ;  /* 0x000000021b167210 */ /* 0x000fe40007f1e0ff */
[-C--:B------:R-:W-:Y:S01]  /*1030*/  LEA.HI.X.SX32 R25, R25, R0.reuse, 0x1, P1 ;  /* 0x0000000019197211 */ /* 0x080fe200008f0eff */
[----:B------:R-:W-:Y:S01]  /*1040*/  IMAD R31, R7, 0x8, R29 ;  /* 0x00000008071f7824 */ /* 0x000fe200078e021d */
[----:B------:R-:W-:Y:S01]  /*1050*/  LEA.HI.X.SX32 R23, R27, R0, 0x1, P0 ;  /* 0x000000001b177211 */ /* 0x000fe200000f0eff */
[----:B------:R-:W4:Y:S01]  /*1060*/  LDG.E.U8 R21, desc[UR14][R20.64] ;  /* 0x0000000e14157981 */ /* 0x000f22000c1e1100 */
[-C--:B------:R-:W-:Y:S01]  /*1070*/  IADD3 R16, P0, R29, R2.reuse, RZ ;  /* 0x000000021d107210 */ /* 0x080fe20007f1e0ff */
[----:B------:R-:W-:Y:S01]  /*1080*/  IMAD R7, R7, 0x8, R31 ;  /* 0x0000000807077824 */ /* 0x000fe200078e021f */
[----:B------:R-:W-:Y:S01]  /*1090*/  IADD3 R26, P1, R31, R2, RZ ;  /* 0x000000021f1a7210 */ /* 0x000fe20007f3e0ff */
[----:B------:R-:W4:Y:S01]  /*10a0*/  LDG.E.U8 R24, desc[UR14][R24.64] ;  /* 0x0000000e18187981 */ /* 0x000f22000c1e1100 */
[----:B------:R-:W-:-:S02]  /*10b0*/  LEA.HI.X.SX32 R17, R29, R0, 0x1, P0 ;  /* 0x000000001d117211 */ /* 0x000fc400000f0eff */
[----:B------:R-:W-:Y:S01]  /*10c0*/  IADD3 R28, P0, R7, R2, RZ ;  /* 0x00000002071c7210 */ /* 0x000fe20007f1e0ff */
[----:B------:R-:W4:Y:S01]  /*10d0*/  LDG.E.U8 R22, desc[UR14][R22.64] ;  /* 0x0000000e16167981 */ /* 0x000f22000c1e1100 */
[-C--:B------:R-:W-:Y:S02]  /*10e0*/  LEA.HI.X.SX32 R27, R31, R0.reuse, 0x1, P1 ;  /* 0x000000001f1b7211 */ /* 0x080fe400008f0eff */
[----:B------:R-:W-:Y:S01]  /*10f0*/  LEA.HI.X.SX32 R29, R7, R0, 0x1, P0 ;  /* 0x00000000071d7211 */ /* 0x000fe200000f0eff */
[----:B------:R1:W4:Y:S04]  /*1100*/  LDG.E.U8 R17, desc[UR14][R16.64] ;  /* 0x0000000e10117981 */ /* 0x000328000c1e1100 */
[----:B------:R-:W4:Y:S04]  /*1110*/  LDG.E.U8 R26, desc[UR14][R26.64] ;  /* 0x0000000e1a1a7981 */ /* 0x000f28000c1e1100 */
[----:B------:R-:W4:Y:S01]  /*1120*/  LDG.E.U8 R29, desc[UR14][R28.64] ;  /* 0x0000000e1c1d7981 */ /* 0x000f22000c1e1100 */
[----:B------:R-:W4:Y:S01]  /*1130*/  S2UR UR4, SR_CgaCtaId ;  /* 0x00000000000479c3 */ /* 0x000f220000008800 */
[----:B------:R-:W-:-:S02]  /*1140*/  LOP3.LUT R0, R5, 0xc0, RZ, 0xc0, !PT ;  /* 0x000000c005007812 */ /* 0x000fc400078ec0ff */
[----:B0-----:R-:W-:Y:S01]  /*1150*/  LOP3.LUT R19, R5, 0xff, RZ, 0xc0, !PT ;  /* 0x000000ff05137812 */ /* 0x001fe200078ec0ff */
[----:B------:R-:W-:Y:S01]  /*1160*/  UMOV UR9, 0x400 ;  /* 0x0000040000097882 */ /* 0x000fe20000000000 */
[----:B------:R-:W-:Y:S01]  /*1170*/  SHF.R.U32.HI R7, RZ, 0x2, R0 ;  /* 0x00000002ff077819 */ /* 0x000fe20000011600 */
[----:B---3--:R-:W-:Y:S02]  /*1180*/  IMAD R8, R9, 0x100, R8 ;  /* 0x0000010009087824 */ /* 0x008fe400078e0208 */
[----:B------:R-:W-:Y:S02]  /*1190*/  IMAD.SHL.U32 R0, R19, 0x2, RZ ;  /* 0x0000000213007824 */ /* 0x000fe400078e00ff */
[----:B--2---:R-:W-:Y:S02]  /*11a0*/  IMAD R3, R4, 0x100, R3 ;  /* 0x0000010004037824 */ /* 0x004fe400078e0203 */
[----:B-----5:R-:W-:Y:S01]  /*11b0*/  IMAD R15, R30, 0x100, R15 ;  /* 0x000001001e0f7824 */ /* 0x020fe200078e020f */
[----:B-1----:R-:W-:-:S02]  /*11c0*/  LOP3.LUT R16, R0, R7, RZ, 0x3c, !PT ;  /* 0x0000000700107212 */ /* 0x002fc400078e3cff */
[----:B------:R-:W-:Y:S01]  /*11d0*/  F2FP.F16.E4M3.UNPACK_B R8, R8 ;  /* 0x00000008ff08723e */ /* 0x000fe200020006ff */
[----:B----4-:R-:W-:Y:S01]  /*11e0*/  IMAD R32, R33, 0x100, R32 ;  /* 0x0000010021207824 */ /* 0x010fe200078e0220 */
[----:B------:R-:W-:Y:S01]  /*11f0*/  F2FP.F16.E4M3.UNPACK_B R3, R3 ;  /* 0x00000003ff03723e */ /* 0x000fe200020006ff */
[----:B------:R-:W-:Y:S01]  /*1200*/  ULEA UR9, UR4, UR9, 0x18 ;  /* 0x0000000904097291 */ /* 0x000fe2000f8ec03f */
[----:B------:R-:W-:Y:S01]  /*1210*/  F2FP.F16.E4M3.UNPACK_B R15, R15 ;  /* 0x0000000fff0f723e */ /* 0x000fe200020006ff */
[----:B------:R-:W-:Y:S01]  /*1220*/  IMAD R38, R39, 0x100, R38 ;  /* 0x0000010027267824 */ /* 0x000fe200078e0226 */
[----:B------:R-:W-:Y:S02]  /*1230*/  PRMT R2, R8, 0x7632, R2 ;  /* 0x0000763208027816 */ /* 0x000fe40000000002 */
[----:B------:R-:W-:-:S04]  /*1240*/  PRMT R0, R3, 0x7632, R0 ;  /* 0x0000763203007816 */ /* 0x000fc80000000000 */
[----:B------:R0:W-:Y:S01]  /*1250*/  STS.U16 [R16+UR9+0x400], R8 ;  /* 0x0004000810007988 */ /* 0x0001e20008000409 */
[----:B------:R-:W-:Y:S01]  /*1260*/  F2FP.F16.E4M3.UNPACK_B R32, R32 ;  /* 0x00000020ff20723e */ /* 0x000fe200020006ff */
[----:B------:R-:W-:Y:S01]  /*1270*/  IMAD R10, R11, 0x100, R10 ;  /* 0x000001000b0a7824 */ /* 0x000fe200078e020a */
[----:B------:R-:W-:Y:S01]  /*1280*/  F2FP.F16.E4M3.UNPACK_B R38, R38 ;  /* 0x00000026ff26723e */ /* 0x000fe200020006ff */
[----:B------:R-:W-:Y:S02]  /*1290*/  IMAD R34, R35, 0x100, R34 ;  /* 0x0000010023227824 */ /* 0x000fe400078e0222 */
[----:B------:R-:W-:Y:S01]  /*12a0*/  IMAD R40, R41, 0x100, R40 ;  /* 0x0000010029287824 */ /* 0x000fe200078e0228 */
[----:B0-----:R-:W-:Y:S01]  /*12b0*/  PRMT R8, R15, 0x7632, R8 ;  /* 0x000076320f087816 */ /* 0x001fe20000000008 */
[----:B------:R0:W-:Y:S01]  /*12c0*/  STS.U16 [R16+UR9+0x200], R0 ;  /* 0x0002000010007988 */ /* 0x0001e20008000409 */
[----:B------:R-:W-:-:S03]  /*12d0*/  F2FP.F16.E4M3.UNPACK_B R10, R10 ;  /* 0x0000000aff0a723e */ /* 0x000fc600020006ff */
[----:B------:R1:W-:Y:S01]  /*12e0*/  STS.U16 [R16+UR9+0x1200], R8 ;  /* 0x0012000810007988 */ /* 0x0003e20008000409 */
[----:B------:R-:W-:Y:S01]  /*12f0*/  F2FP.F16.E4M3.UNPACK_B R34, R34 ;  /* 0x00000022ff22723e */ /* 0x000fe200020006ff */
[----:B------:R-:W-:Y:S01]  /*1300*/  IMAD R36, R37, 0x100, R36 ;  /* 0x0000010025247824 */ /* 0x000fe200078e0224 */
[----:B------:R-:W-:Y:S02]  /*1310*/  F2FP.F16.E4M3.UNPACK_B R40, R40 ;  /* 0x00000028ff28723e */ /* 0x000fe400020006ff */
[----:B0-----:R-:W-:Y:S01]  /*1320*/  PRMT R0, R32, 0x7632, R0 ;  /* 0x0000763220007816 */ /* 0x001fe20000000000 */
[----:B------:R-:W-:Y:S01]  /*1330*/  IMAD R42, R43, 0x100, R42 ;  /* 0x000001002b2a7824 */ /* 0x000fe200078e022a */
[----:B-1----:R-:W-:Y:S01]  /*1340*/  PRMT R8, R38, 0x7632, R8 ;  /* 0x0000763226087816 */ /* 0x002fe20000000008 */
[----:B------:R0:W-:Y:S01]  /*1350*/  STS.U16 [R16+UR9], R3 ;  /* 0x0000000310007988 */ /* 0x0001e20008000409 */
[----:B------:R-:W-:-:S03]  /*1360*/  IMAD R46, R47, 0x100, R46 ;  /* 0x000001002f2e7824 */ /* 0x000fc600078e022e */
[----:B------:R1:W-:Y:S02]  /*1370*/  STS.U16 [R16+UR9+0x600], R2 ;  /* 0x0006000210007988 */ /* 0x0003e40008000409 */
[----:B------:R-:W-:Y:S02]  /*1380*/  F2FP.F16.E4M3.UNPACK_B R46, R46 ;  /* 0x0000002eff2e723e */ /* 0x000fe400020006ff */
[----:B------:R2:W-:Y:S01]  /*1390*/  STS.U16 [R16+UR9+0x1600], R0 ;  /* 0x0016000010007988 */ /* 0x0005e20008000409 */
[----:B0-----:R-:W-:-:S03]  /*13a0*/  PRMT R3, R10, 0x7632, R3 ;  /* 0x000076320a037816 */ /* 0x001fc60000000003 */
[----:B------:R0:W-:Y:S01]  /*13b0*/  STS.U16 [R16+UR9+0x2200], R8 ;  /* 0x0022000810007988 */ /* 0x0001e20008000409 */
[----:B------:R-:W-:Y:S01]  /*13c0*/  IMAD R48, R49, 0x100, R48 ;  /* 0x0000010031307824 */ /* 0x000fe200078e0230 */
[----:B-1----:R-:W-:Y:S02]  /*13d0*/  PRMT R2, R34, 0x7632, R2 ;  /* 0x0000763222027816 */ /* 0x002fe40000000002 */
[----:B--2---:R-:W-:Y:S01]  /*13e0*/  PRMT R0, R40, 0x7632, R0 ;  /* 0x0000763228007816 */ /* 0x004fe20000000000 */
[----:B------:R-:W-:Y:S01]  /*13f0*/  IMAD R44, R45, 0x100, R44 ;  /* 0x000001002d2c7824 */ /* 0x000fe200078e022c */
[----:B------:R-:W-:Y:S02]  /*1400*/  F2FP.F16.E4M3.UNPACK_B R36, R36 ;  /* 0x00000024ff24723e */ /* 0x000fe400020006ff */
[----:B0-----:R-:W-:Y:S02]  /*1410*/  PRMT R8, R46, 0x7632, R8 ;  /* 0x000076322e087816 */ /* 0x001fe40000000008 */
[----:B------:R-:W-:-:S02]  /*1420*/  F2FP.F16.E4M3.UNPACK_B R42, R42 ;  /* 0x0000002aff2a723e */ /* 0x000fc400020006ff */
[----:B------:R-:W-:Y:S01]  /*1430*/  F2FP.F16.E4M3.UNPACK_B R48, R48 ;  /* 0x00000030ff30723e */ /* 0x000fe200020006ff */
[----:B------:R-:W-:Y:S01]  /*1440*/  IMAD R50, R51, 0x100, R50 ;  /* 0x0000010033327824 */ /* 0x000fe200078e0232 */
[----:B------:R0:W-:Y:S01]  /*1450*/  STS.U16 [R16+UR9+0xa00], R3 ;  /* 0x000a000310007988 */ /* 0x0001e20008000409 */
[----:B------:R-:W-:-:S03]  /*1460*/  F2FP.F16.E4M3.UNPACK_B R44, R44 ;  /* 0x0000002cff2c723e */ /* 0x000fc600020006ff */
[----:B------:R1:W-:Y:S01]  /*1470*/  STS.U16 [R16+UR9+0x1a00], R2 ;  /* 0x001a000210007988 */ /* 0x0003e20008000409 */
[----:B------:R-:W-:-:S03]  /*1480*/  F2FP.F16.E4M3.UNPACK_B R50, R50 ;  /* 0x00000032ff32723e */ /* 0x000fc600020006ff */
[----:B------:R2:W-:Y:S01]  /*1490*/  STS.U16 [R16+UR9+0x2600], R0 ;  /* 0x0026000010007988 */ /* 0x0005e20008000409 */
[----:B0-----:R-:W-:-:S03]  /*14a0*/  PRMT R3, R36, 0x7632, R3 ;  /* 0x0000763224037816 */ /* 0x001fc60000000003 */
[----:B------:R0:W-:Y:S01]  /*14b0*/  STS.U16 [R16+UR9+0x3200], R8 ;  /* 0x0032000810007988 */ /* 0x0001e20008000409 */
[----:B------:R-:W-:Y:S01]  /*14c0*/  IMAD R54, R55, 0x100, R54 ;  /* 0x0000010037367824 */ /* 0x000fe200078e0236 */
[----:B-1----:R-:W-:-:S04]  /*14d0*/  PRMT R2, R42, 0x7632, R2 ;  /* 0x000076322a027816 */ /* 0x002fc80000000002 */
[----:B------:R-:W-:Y:S02]  /*14e0*/  F2FP.F16.E4M3.UNPACK_B R54, R54 ;  /* 0x00000036ff36723e */ /* 0x000fe400020006ff */
[----:B--2---:R-:W-:Y:S02]  /*14f0*/  PRMT R0, R48, 0x7632, R0 ;  /* 0x0000763230007816 */ /* 0x004fe40000000000 */
[----:B0-----:R-:W-:Y:S01]  /*1500*/  PRMT R8, R54, 0x7632, R8 ;  /* 0x0000763236087816 */ /* 0x001fe20000000008 */
[----:B------:R-:W-:Y:S02]  /*1510*/  IMAD R56, R57, 0x100, R56 ;  /* 0x0000010039387824 */ /* 0x000fe400078e0238 */
[----:B------:R-:W-:-:S03]  /*1520*/  IMAD R52, R53, 0x100, R52 ;  /* 0x0000010035347824 */ /* 0x000fc600078e0234 */
[----:B------:R-:W-:Y:S01]  /*1530*/  F2FP.F16.E4M3.UNPACK_B R56, R56 ;  /* 0x00000038ff38723e */ /* 0x000fe200020006ff */
[----:B------:R0:W-:Y:S01]  /*1540*/  STS.U16 [R16+UR9+0x1e00], R3 ;  /* 0x001e000310007988 */ /* 0x0001e20008000409 */
[----:B------:R-:W-:-:S03]  /*1550*/  F2FP.F16.E4M3.UNPACK_B R52, R52 ;  /* 0x00000034ff34723e */ /* 0x000fc600020006ff */
[----:B------:R1:W-:Y:S01]  /*1560*/  STS.U16 [R16+UR9+0x2a00], R2 ;  /* 0x002a000210007988 */ /* 0x0003e20008000409 */
[----:B------:R-:W-:-:S03]  /*1570*/  IMAD R58, R59, 0x100, R58 ;  /* 0x000001003b3a7824 */ /* 0x000fc600078e023a */
[----:B------:R2:W-:Y:S01]  /*1580*/  STS.U16 [R16+UR9+0x3600], R0 ;  /* 0x0036000010007988 */ /* 0x0005e20008000409 */
[----:B0-----:R-:W-:-:S03]  /*1590*/  PRMT R3, R44, 0x7632, R3 ;  /* 0x000076322c037816 */ /* 0x001fc60000000003 */
[----:B------:R0:W-:Y:S01]  /*15a0*/  STS.U16 [R16+UR9+0x4200], R8 ;  /* 0x0042000810007988 */ /* 0x0001e20008000409 */
[----:B-1----:R-:W-:Y:S02]  /*15b0*/  PRMT R2, R50, 0x7632, R2 ;  /* 0x0000763232027816 */ /* 0x002fe40000000002 */
[----:B------:R-:W-:Y:S02]  /*15c0*/  F2FP.F16.E4M3.UNPACK_B R58, R58 ;  /* 0x0000003aff3a723e */ /* 0x000fe400020006ff */
[----:B--2---:R-:W-:Y:S01]  /*15d0*/  PRMT R0, R56, 0x7632, R0 ;  /* 0x0000763238007816 */ /* 0x004fe20000000000 */
[----:B------:R-:W-:-:S05]  /*15e0*/  IMAD R62, R63, 0x100, R62 ;  /* 0x000001003f3e7824 */ /* 0x000fca00078e023e */
[----:B------:R-:W-:Y:S01]  /*15f0*/  F2FP.F16.E4M3.UNPACK_B R62, R62 ;  /* 0x0000003eff3e723e */ /* 0x000fe200020006ff */
[----:B------:R-:W-:-:S03]  /*1600*/  IMAD R60, R61, 0x100, R60 ;  /* 0x000001003d3c7824 */ /* 0x000fc600078e023c */
[----:B0-----:R-:W-:Y:S01]  /*1610*/  PRMT R8, R62, 0x7632, R8 ;  /* 0x000076323e087816 */ /* 0x001fe20000000008 */
[----:B------:R-:W-:Y:S01]  /*1620*/  IMAD R64, R65, 0x100, R64 ;  /* 0x0000010041407824 */ /* 0x000fe200078e0240 */
[----:B------:R0:W-:Y:S04]  /*1630*/  STS.U16 [R16+UR9+0x2e00], R3 ;  /* 0x002e000310007988 */ /* 0x0001e80008000409 */
[----:B------:R-:W-:Y:S01]  /*1640*/  F2FP.F16.E4M3.UNPACK_B R64, R64 ;  /* 0x00000040ff40723e */ /* 0x000fe200020006ff */
[----:B------:R1:W-:Y:S01]  /*1650*/  STS.U16 [R16+UR9+0x3a00], R2 ;  /* 0x003a000210007988 */ /* 0x0003e20008000409 */
[----:B------:R-:W-:-:S03]  /*1660*/  VIADD R96, R14, 0x20 ;  /* 0x000000200e607836 */ /* 0x000fc60000000000 */
[----:B------:R2:W-:Y:S01]  /*1670*/  STS.U16 [R16+UR9+0x4600], R0 ;  /* 0x0046000010007988 */ /* 0x0005e20008000409 */
[----:B0-----:R-:W-:Y:S01]  /*1680*/  PRMT R3, R52, 0x7632, R3 ;  /* 0x0000763234037816 */ /* 0x001fe20000000003 */
[----:B------:R-:W-:Y:S02]  /*1690*/  IMAD R66, R67, 0x100, R66 ;  /* 0x0000010043427824 */ /* 0x000fe400078e0242 */
[----:B------:R0:W-:Y:S01]  /*16a0*/  STS.U16 [R16+UR9+0x5200], R8 ;  /* 0x0052000810007988 */ /* 0x0001e20008000409 */
[----:B-1----:R-:W-:Y:S01]  /*16b0*/  PRMT R2, R58, 0x7632, R2 ;  /* 0x000076323a027816 */ /* 0x002fe20000000002 */
[----:B------:R-:W-:Y:S01]  /*16c0*/  IMAD R12, R13, 0x100, R12 ;  /* 0x000001000d0c7824 */ /* 0x000fe200078e020c */
[----:B------:R-:W-:Y:S02]  /*16d0*/  F2FP.F16.E4M3.UNPACK_B R60, R60 ;  /* 0x0000003cff3c723e */ /* 0x000fe400020006ff */
[----:B--2---:R-:W-:Y:S02]  /*16e0*/  PRMT R0, R64, 0x7632, R0 ;  /* 0x0000763240007816 */ /* 0x004fe40000000000 */
[----:B------:R-:W-:Y:S01]  /*16f0*/  F2FP.F16.E4M3.UNPACK_B R66, R66 ;  /* 0x00000042ff42723e */ /* 0x000fe200020006ff */
[----:B------:R-:W-:-:S02]  /*1700*/  IMAD R68, R69, 0x100, R68 ;  /* 0x0000010045447824 */ /* 0x000fc400078e0244 */
[----:B------:R-:W-:-:S03]  /*1710*/  IMAD R70, R71, 0x100, R70 ;  /* 0x0000010047467824 */ /* 0x000fc600078e0246 */
[----:B------:R-:W-:-:S04]  /*1720*/  F2FP.F16.E4M3.UNPACK_B R68, R68 ;  /* 0x00000044ff44723e */ /* 0x000fc800020006ff */
[----:B0-----:R-:W-:Y:S02]  /*1730*/  PRMT R8, R68, 0x7632, R8 ;  /* 0x0000763244087816 */ /* 0x001fe40000000008 */
[----:B------:R-:W-:Y:S01]  /*1740*/  F2FP.F16.E4M3.UNPACK_B R70, R70 ;  /* 0x00000046ff46723e */ /* 0x000fe200020006ff */
[----:B------:R0:W-:Y:S01]  /*1750*/  STS.U16 [R16+UR9+0x3e00], R3 ;  /* 0x003e000310007988 */ /* 0x0001e20008000409 */
[----:B------:R-:W-:Y:S01]  /*1760*/  ISETP.GE.AND P0, PT, R96, 0x1, PT ;  /* 0x000000016000780c */ /* 0x000fe20003f06270 */
[----:B------:R-:W-:Y:S02]  /*1770*/  IMAD R72, R73, 0x100, R72 ;  /* 0x0000010049487824 */ /* 0x000fe400078e0248 */
[----:B------:R1:W-:Y:S01]  /*1780*/  STS.U16 [R16+UR9+0x4a00], R2 ;  /* 0x004a000210007988 */ /* 0x0003e20008000409 */
[----:B------:R-:W-:-:S03]  /*1790*/  F2FP.F16.E4M3.UNPACK_B R12, R12 ;  /* 0x0000000cff0c723e */ /* 0x000fc600020006ff */
[----:B------:R2:W-:Y:S01]  /*17a0*/  STS.U16 [R16+UR9+0x5600], R0 ;  /* 0x0056000010007988 */ /* 0x0005e20008000409 */
[----:B------:R-:W-:-:S03]  /*17b0*/  IMAD R74, R75, 0x100, R74 ;  /* 0x000001004b4a7824 */ /* 0x000fc600078e024a */
[----:B------:R3:W-:Y:S02]  /*17c0*/  STS.U16 [R16+UR9+0x5e00], R8 ;  /* 0x005e000810007988 */ /* 0x0007e40008000409 */
[----:B------:R-:W-:Y:S02]  /*17d0*/  F2FP.F16.E4M3.UNPACK_B R74, R74 ;  /* 0x0000004aff4a723e */ /* 0x000fe400020006ff */
[----:B0-----:R-:W-:Y:S02]  /*17e0*/  PRMT R3, R60, 0x7632, R3 ;  /* 0x000076323c037816 */ /* 0x001fe40000000003 */
[----:B-1----:R-:W-:Y:S02]  /*17f0*/  PRMT R2, R66, 0x7632, R2 ;  /* 0x0000763242027816 */ /* 0x002fe40000000002 */
[----:B--2---:R-:W-:Y:S02]  /*1800*/  PRMT R0, R70, 0x7632, R0 ;  /* 0x0000763246007816 */ /* 0x004fe40000000000 */
[----:B---3--:R-:W-:Y:S01]  /*1810*/  PRMT R8, R74, 0x7632, R8 ;  /* 0x000076324a087816 */ /* 0x008fe20000000008 */
[----:B------:R-:W-:-:S02]  /*1820*/  IMAD R76, R77, 0x100, R76 ;  /* 0x000001004d4c7824 */ /* 0x000fc400078e024c */
[----:B------:R-:W-:Y:S01]  /*1830*/  IMAD R78, R79, 0x100, R78 ;  /* 0x000001004f4e7824 */ /* 0x000fe200078e024e */
[----:B------:R-:W-:Y:S02]  /*1840*/  F2FP.F16.E4M3.UNPACK_B R72, R72 ;  /* 0x00000048ff48723e */ /* 0x000fe400020006ff */
[----:B------:R-:W-:Y:S02]  /*1850*/  F2FP.F16.E4M3.UNPACK_B R76, R76 ;  /* 0x0000004cff4c723e */ /* 0x000fe400020006ff */
[----:B------:R-:W-:Y:S01]  /*1860*/  F2FP.F16.E4M3.UNPACK_B R78, R78 ;  /* 0x0000004eff4e723e */ /* 0x000fe200020006ff */
[----:B------:R-:W-:Y:S01]  /*1870*/  STS.U16 [R16+UR9+0xc00], R12 ;  /* 0x000c000c10007988 */ /* 0x000fe20008000409 */
[----:B------:R-:W-:-:S03]  /*1880*/  PRMT R4, R12, 0x7632, R4 ;  /* 0x000076320c047816 */ /* 0x000fc60000000004 */
[----:B------:R0:W-:Y:S01]  /*1890*/  STS.U16 [R16+UR9+0x4e00], R3 ;  /* 0x004e000310007988 */ /* 0x0001e20008000409 */
[----:B------:R-:W-:Y:S02]  /*18a0*/  IMAD R21, R21, 0x100, R24 ;  /* 0x0000010015157824 */ /* 0x000fe400078e0218 */
[----:B------:R-:W-:-:S03]  /*18b0*/  IMAD R17, R17, 0x100, R22 ;  /* 0x0000010011117824 */ /* 0x000fc600078e0216 */
[----:B------:R-:W-:Y:S01]  /*18c0*/  F2FP.F16.E4M3.UNPACK_B R21, R21 ;  /* 0x00000015ff15723e */ /* 0x000fe200020006ff */
[----:B------:R-:W-:Y:S01]  /*18d0*/  IMAD R26, R29, 0x100, R26 ;  /* 0x000001001d1a7824 */ /* 0x000fe200078e021a */
[----:B------:R-:W-:Y:S01]  /*18e0*/  F2FP.F16.E4M3.UNPACK_B R17, R17 ;  /* 0x00000011ff11723e */ /* 0x000fe200020006ff */
[----:B------:R1:W-:Y:S03]  /*18f0*/  STS.U16 [R16+UR9+0x5a00], R2 ;  /* 0x005a000210007988 */ /* 0x0003e60008000409 */
[----:B------:R-:W-:Y:S01]  /*1900*/  F2FP.F16.E4M3.UNPACK_B R26, R26 ;  /* 0x0000001aff1a723e */ /* 0x000fe200020006ff */
[----:B------:R2:W-:Y:S01]  /*1910*/  STS.U16 [R16+UR9+0x6200], R0 ;  /* 0x0062000010007988 */ /* 0x0005e20008000409 */
[----:B0-----:R-:W-:Y:S02]  /*1920*/  PRMT R3, R76, 0x7632, R3 ;  /* 0x000076324c037816 */ /* 0x001fe40000000003 */
[----:B------:R-:W-:Y:S01]  /*1930*/  PRMT R11, R17, 0x7632, R11 ;  /* 0x00007632110b7816 */ /* 0x000fe2000000000b */
[----:B------:R0:W-:Y:S01]  /*1940*/  STS.U16 [R16+UR9+0x6a00], R8 ;  /* 0x006a000810007988 */ /* 0x0001e20008000409 */
[----:B------:R-:W-:-:S02]  /*1950*/  PRMT R12, R26, 0x7610, R12 ;  /* 0x000076101a0c7816 */ /* 0x000fc4000000000c */
[----:B-1----:R-:W-:Y:S02]  /*1960*/  PRMT R2, R72, 0x7632, R2 ;  /* 0x0000763248027816 */ /* 0x002fe40000000002 */
[----:B------:R-:W-:Y:S02]  /*1970*/  PRMT R13, R26, 0x7632, R13 ;  /* 0x000076321a0d7816 */ /* 0x000fe4000000000d */
[----:B--2---:R-:W-:Y:S02]  /*1980*/  PRMT R0, R78, 0x7632, R0 ;  /* 0x000076324e007816 */ /* 0x004fe40000000000 */
[----:B0-----:R-:W-:Y:S01]  /*1990*/  PRMT R8, R21, 0x7632, R8 ;  /* 0x0000763215087816 */ /* 0x001fe20000000008 */
[----:B------:R0:W-:Y:S01]  /*19a0*/  STS.U16 [R16+UR9+0x800], R10 ;  /* 0x0008000a10007988 */ /* 0x0001e20008000409 */
[----:B------:R-:W-:-:S03]  /*19b0*/  IMAD.MOV.U32 R26, RZ, RZ, 0x3f800000 ;  /* 0x3f800000ff1a7424 */ /* 0x000fc600078e00ff */
[----:B------:R1:W-:Y:S01]  /*19c0*/  STS.U16 [R16+UR9+0xe00], R4 ;  /* 0x000e000410007988 */ /* 0x0003e20008000409 */
[----:B------:R-:W-:-:S03]  /*19d0*/  IMAD.MOV.U32 R9, RZ, RZ, 0x3f800000 ;  /* 0x3f800000ff097424 */ /* 0x000fc600078e00ff */
[----:B------:R-:W-:Y:S01]  /*19e0*/  STS.U16 [R16+UR9+0x1000], R15 ;  /* 0x0010000f10007988 */ /* 0x000fe20008000409 */
[----:B------:R-:W-:-:S03]  /*19f0*/  IMAD.MOV.U32 R7, RZ, RZ, 0x3f800000 ;  /* 0x3f800000ff077424 */ /* 0x000fc600078e00ff */
[----:B------:R-:W-:Y:S01]  /*1a00*/  STS.U16 [R16+UR9+0x1400], R32 ;  /* 0x0014002010007988 */ /* 0x000fe20008000409 */
[----:B0-----:R-:W-:-:S03]  /*1a10*/  IMAD.MOV.U32 R10, RZ, RZ, 0x3f800000 ;  /* 0x3f800000ff0a7424 */ /* 0x001fc600078e00ff */
[----:B------:R-:W-:Y:S01]  /*1a20*/  STS.U16 [R16+UR9+0x1800], R34 ;  /* 0x0018002210007988 */ /* 0x000fe20008000409 */
[----:B-1----:R-:W-:-:S03]  /*1a30*/  IMAD.MOV.U32 R4, RZ, RZ, -0x800000 ;  /* 0xff800000ff047424 */ /* 0x002fc600078e00ff */
[----:B------:R-:W-:Y:S01]  /*1a40*/  STS.U16 [R16+UR9+0x1c00], R36 ;  /* 0x001c002410007988 */ /* 0x000fe20008000409 */
[----:B------:R-:W-:-:S03]  /*1a50*/  CS2R R120, SRZ ;  /* 0x0000000000787805 */ /* 0x000fc6000001ff00 */
        /* <DEDUP_REMOVED lines=18> */
[----:B------:R0:W-:Y:S01]  /*1b80*/  STS.U16 [R16+UR9+0x4400], R56 ;  /* 0x0044003810007988 */ /* 0x0001e20008000409 */
[----:B------:R-:W-:-:S03]  /*1b90*/  CS2R R104, SRZ ;  /* 0x0000000000687805 */ /* 0x000fc6000001ff00 */
[----:B------:R1:W-:Y:S01]  /*1ba0*/  STS.U16 [R16+UR9+0x4800], R58 ;  /* 0x0048003a10007988 */ /* 0x0003e20008000409 */
[----:B------:R-:W-:-:S03]  /*1bb0*/  CS2R R106, SRZ ;  /* 0x00000000006a7805 */ /* 0x000fc6000001ff00 */
[----:B------:R2:W-:Y:S01]  /*1bc0*/  STS.U16 [R16+UR9+0x4c00], R60 ;  /* 0x004c003c10007988 */ /* 0x0005e20008000409 */
[----:B------:R-:W-:-:S03]  /*1bd0*/  CS2R R80, SRZ ;  /* 0x0000000000507805 */ /* 0x000fc6000001ff00 */
[----:B------:R3:W-:Y:S01]  /*1be0*/  STS.U16 [R16+UR9+0x5000], R62 ;  /* 0x0050003e10007988 */ /* 0x0007e20008000409 */
[----:B0-----:R-:W-:-:S03]  /*1bf0*/  CS2R R56, SRZ ;  /* 0x0000000000387805 */ /* 0x001fc6000001ff00 */
[----:B------:R0:W-:Y:S01]  /*1c00*/  STS.U16 [R16+UR9+0x5400], R64 ;  /* 0x0054004010007988 */ /* 0x0001e20008000409 */
[----:B-1----:R-:W-:-:S03]  /*1c10*/  CS2R R58, SRZ ;  /* 0x00000000003a7805 */ /* 0x002fc6000001ff00 */
[----:B------:R1:W-:Y:S01]  /*1c20*/  STS.U16 [R16+UR9+0x5800], R66 ;  /* 0x0058004210007988 */ /* 0x0003e20008000409 */
[----:B--2---:R-:W-:-:S03]  /*1c30*/  CS2R R60, SRZ ;  /* 0x00000000003c7805 */ /* 0x004fc6000001ff00 */
[----:B------:R2:W-:Y:S01]  /*1c40*/  STS.U16 [R16+UR9+0x5c00], R68 ;  /* 0x005c004410007988 */ /* 0x0005e20008000409 */
[----:B---3--:R-:W-:-:S03]  /*1c50*/  CS2R R62, SRZ ;  /* 0x00000000003e7805 */ /* 0x008fc6000001ff00 */
        /* <DEDUP_REMOVED lines=8> */
[----:B------:R-:W-:Y:S01]  /*1ce0*/  STS.U16 [R16+UR9+0x6c00], R76 ;  /* 0x006c004c10007988 */ /* 0x000fe20008000409 */
[----:B0-----:R-:W-:-:S03]  /*1cf0*/  CS2R R72, SRZ ;  /* 0x0000000000487805 */ /* 0x001fc6000001ff00 */
[----:B------:R0:W-:Y:S01]  /*1d00*/  STS.U16 [R16+UR9+0x6e00], R3 ;  /* 0x006e000310007988 */ /* 0x0001e20008000409 */
[----:B-1----:R-:W-:-:S03]  /*1d10*/  IMAD.MOV.U32 R2, RZ, RZ, -0x800000 ;  /* 0xff800000ff027424 */ /* 0x002fc600078e00ff */
[----:B------:R-:W-:Y:S01]  /*1d20*/  STS.U16 [R16+UR9+0x7000], R78 ;  /* 0x0070004e10007988 */ /* 0x000fe20008000409 */
[----:B--2---:R-:W-:-:S03]  /*1d30*/  CS2R R74, SRZ ;  /* 0x00000000004a7805 */ /* 0x004fc6000001ff00 */
[----:B------:R1:W-:Y:S01]  /*1d40*/  STS.U16 [R16+UR9+0x7200], R0 ;  /* 0x0072000010007988 */ /* 0x0003e20008000409 */
[----:B------:R-:W-:-:S03]  /*1d50*/  CS2R R82, SRZ ;  /* 0x0000000000527805 */ /* 0x000fc6000001ff00 */
[----:B------:R-:W-:Y:S01]  /*1d60*/  STS.U16 [R16+UR9+0x7400], R21 ;  /* 0x0074001510007988 */ /* 0x000fe20008000409 */
[----:B0-----:R-:W-:-:S03]  /*1d70*/  IMAD.MOV.U32 R3, RZ, RZ, -0x800000 ;  /* 0xff800000ff037424 */ /* 0x001fc600078e00ff */
[----:B------:R-:W-:Y:S01]  /*1d80*/  STS.U16 [R16+UR9+0x7600], R8 ;  /* 0x0076000810007988 */ /* 0x000fe20008000409 */
[----:B------:R-:W-:-:S03]  /*1d90*/  CS2R R88, SRZ ;  /* 0x0000000000587805 */ /* 0x000fc6000001ff00 */
[----:B------:R-:W-:Y:S01]  /*1da0*/  STS.U16 [R16+UR9+0x7800], R17 ;  /* 0x0078001110007988 */ /* 0x000fe20008000409 */
[----:B-1----:R-:W-:-:S03]  /*1db0*/  IMAD.MOV.U32 R0, RZ, RZ, -0x800000 ;  /* 0xff800000ff007424 */ /* 0x002fc600078e00ff */
[----:B------:R0:W-:Y:S01]  /*1dc0*/  STS.U16 [R16+UR9+0x7a00], R11 ;  /* 0x007a000b10007988 */ /* 0x0001e20008000409 */
[----:B------:R-:W-:-:S03]  /*1dd0*/  CS2R R90, SRZ ;  /* 0x00000000005a7805 */ /* 0x000fc6000001ff00 */
[----:B------:R1:W-:Y:S01]  /*1de0*/  STS.U16 [R16+UR9+0x7c00], R12 ;  /* 0x007c000c10007988 */ /* 0x0003e20008000409 */
[----:B------:R-:W-:-:S03]  /*1df0*/  CS2R R92, SRZ ;  /* 0x00000000005c7805 */ /* 0x000fc6000001ff00 */
[----:B------:R2:W-:Y:S01]  /*1e00*/  STS.U16 [R16+UR9+0x7e00], R13 ;  /* 0x007e000d10007988 */ /* 0x0005e20008000409 */
[----:B------:R-:W-:Y:S02]  /*1e10*/  CS2R R94, SRZ ;  /* 0x00000000005e7805 */ /* 0x000fe4000001ff00 */
[----:B------:R-:W-:Y:S02]  /*1e20*/  CS2R R76, SRZ ;  /* 0x00000000004c7805 */ /* 0x000fe4000001ff00 */
[----:B------:R-:W-:Y:S02]  /*1e30*/  CS2R R78, SRZ ;  /* 0x00000000004e7805 */ /* 0x000fe4000001ff00 */
[----:B------:R-:W-:Y:S02]  /*1e40*/  CS2R R96, SRZ ;  /* 0x0000000000607805 */ /* 0x000fe4000001ff00 */
[----:B------:R-:W-:Y:S02]  /*1e50*/  CS2R R98, SRZ ;  /* 0x0000000000627805 */ /* 0x000fe4000001ff00 */
[----:B0-----:R-:W-:-:S02]  /*1e60*/  LOP3.LUT R11, R5, 0x1c, RZ, 0xc0, !PT ;  /* 0x0000001c050b7812 */ /* 0x001fc400078ec0ff */
[----:B-1----:R-:W-:Y:S01]  /*1e70*/  LOP3.LUT R12, R5, 0x3, RZ, 0xc0, !PT ;  /* 0x00000003050c7812 */ /* 0x002fe200078ec0ff */
[----:B--2---:R-:W-:Y:S06]  /*1e80*/  @!P0 BRA `(.L_x_0) ;  /* 0x0000008800b88947 */ /* 0x004fec0003800000 */
[----:B------:R-:W0:Y:S01]  /*1e90*/  LDC R37, c[0x0][0x268] ;  /* 0x00009a00ff257b82 */ /* 0x000e220000000800 */
[----:B------:R-:W-:Y:S01]  /*1ea0*/  LOP3.LUT R5, R5, 0x1f, RZ, 0xc0, !PT ;  /* 0x0000001f05057812 */ /* 0x000fe200078ec0ff */
[----:B------:R-:W-:Y:S01]  /*1eb0*/  ULDC.64 UR4, c[0x0][0x260] ;  /* 0x0000980000047ab9 */ /* 0x000fe20000000a00 */
[----:B------:R-:W-:Y:S01]  /*1ec0*/  ISETP.NE.U32.AND P0, PT, R12, RZ, PT ;  /* 0x000000ff0c00720c */ /* 0x000fe20003f05070 */
[----:B------:R-:W-:Y:S01]  /*1ed0*/  UIMAD UR4, UR8, UR4, URZ ;  /* 0x00000004080472a4 */ /* 0x000fe2000f8e023f */
[----:B------:R-:W-:Y:S01]  /*1ee0*/  ISETP.GE.U32.AND P6, PT, R19, 0x80, PT ;  /* 0x000000801300780c */ /* 0x000fe20003fc6070 */
[----:B------:R-:W-:Y:S01]  /*1ef0*/  IMAD R5, R5, UR5, RZ ;  /* 0x0000000505057c24 */ /* 0x000fe2000f8e02ff */
[----:B------:R-:W-:Y:S01]  /*1f00*/  ISETP.LT.U32.AND P0, PT, R19, 0x80, !P0 ;  /* 0x000000801300780c */ /* 0x000fe20004701070 */
[----:B------:R-:W1:Y:S01]  /*1f10*/  LDC.64 R34, c[0x0][0x220] ;  /* 0x00008800ff227b82 */ /* 0x000e620000000a00 */
[----:B------:R-:W-:Y:S01]  /*1f20*/  USHF.R.S32.HI UR5, URZ, 0x1f, UR4 ;  /* 0x0000001f3f057899 */ /* 0x000fe20008011404 */
[C---:B------:R-:W-:Y:S01]  /*1f30*/  LEA.HI R13, R11.reuse, 0x18, RZ, 0x1e ;  /* 0x000000180b0d7811 */ /* 0x040fe200078ff0ff */
[----:B------:R-:W-:Y:S01]  /*1f40*/  ULDC.64 UR6, c[0x0][0x250] ;  /* 0x0000940000067ab9 */ /* 0x000fe20000000a00 */
[----:B------:R-:W-:Y:S01]  /*1f50*/  SHF.R.S32.HI R20, RZ, 0x1f, R5 ;  /* 0x0000001fff147819 */ /* 0x000fe20000011405 */
[----:B------:R-:W-:Y:S01]  /*1f60*/  UIMAD UR6, UR8, UR6, URZ ;  /* 0x00000006080672a4 */ /* 0x000fe2000f8e023f */
[C---:B------:R-:W-:Y:S01]  /*1f70*/  LEA.HI R15, R11.reuse, 0x10, RZ, 0x1e ;  /* 0x000000100b0f7811 */ /* 0x040fe200078ff0ff */
[C---:B------:R-:W-:Y:S01]  /*1f80*/  IMAD.IADD R12, R14.reuse, 0x1, R13 ;  /* 0x000000010e0c7824 */ /* 0x040fe200078e020d */
[----:B------:R-:W2:Y:S01]  /*1f90*/  LDC R32, c[0x0][0x258] ;  /* 0x00009600ff207b82 */ /* 0x000ea20000000800 */
[C---:B------:R-:W-:Y:S01]  /*1fa0*/  LEA.HI R27, R11.reuse, 0x8, RZ, 0x1e ;  /* 0x000000080b1b7811 */ /* 0x040fe200078ff0ff */
[----:B------:R-:W-:Y:S01]  /*1fb0*/  ULDC.64 UR12, c[0x0][0x218] ;  /* 0x00008600000c7ab9 */ /* 0x000fe20000000a00 */
[----:B------:R-:W-:Y:S01]  /*1fc0*/  LEA.HI R11, R11, R14, RZ, 0x1e ;  /* 0x0000000e0b0b7211 */ /* 0x000fe200078ff0ff */
[C---:B------:R-:W-:Y:S01]  /*1fd0*/  IMAD.IADD R13, R14.reuse, 0x1, R15 ;  /* 0x000000010e0d7824 */ /* 0x040fe200078e020f */
[----:B------:R-:W-:Y:S01]  /*1fe0*/  UIADD3 UR11, UP0, UR6, UR12, URZ ;  /* 0x0000000c060b7290 */ /* 0x000fe2000ff1e03f */
[----:B------:R-:W-:Y:S01]  /*1ff0*/  IMAD.IADD R14, R14, 0x1, R27 ;  /* 0x000000010e0e7824 */ /* 0x000fe200078e021b */
[----:B------:R-:W-:Y:S01]  /*2000*/  USHF.L.U32 UR27, UR7, 0x1, URZ ;  /* 0x00000001071b7899 */ /* 0x000fe2000800063f */
[----:B0-----:R-:W-:Y:S01]  /*2010*/  IMAD R6, R6, R37, RZ ;  /* 0x0000002506067224 */ /* 0x001fe200078e02ff */
[----:B------:R-:W-:Y:S01]  /*2020*/  ULEA.HI.X.SX32 UR10, UR6, UR13, 0x1, UP0 ;  /* 0x0000000d060a7291 */ /* 0x000fe200080f0e3f */
[----:B------:R-:W-:Y:S01]  /*2030*/  IMAD.MOV.U32 R150, RZ, RZ, -0x800000 ;  /* 0xff800000ff967424 */ /* 0x000fe200078e00ff */
[----:B------:R-:W-:Y:S01]  /*2040*/  USHF.R.S32.HI UR52, URZ, 0x1f, UR27 ;  /* 0x0000001f3f347899 */ /* 0x000fe2000801141b */
[----:B------:R-:W-:Y:S01]  /*2050*/  IMAD R0, R37, 0x8, R6 ;  /* 0x0000000825007824 */ /* 0x000fe200078e0206 */
[----:B------:R-:W-:Y:S01]  /*2060*/  UIMAD UR24, UR7, 0x3, URZ ;  /* 0x00000003071878a4 */ /* 0x000fe2000f8e023f */
[----:B------:R-:W-:Y:S01]  /*2070*/  CS2R R68, SRZ ;  /* 0x0000000000447805 */ /* 0x000fe2000001ff00 */
[----:B------:R-:W-:Y:S01]  /*2080*/  USHF.L.U32 UR21, UR7, 0x2, URZ ;  /* 0x0000000207157899 */ /* 0x000fe2000800063f */
[----:B-1----:R-:W-:Y:S01]  /*2090*/  IADD3 R33, P1, P2, R5, UR4, R34 ;  /* 0x0000000405217c10 */ /* 0x002fe2000fa3e022 */
[----:B------:R-:W-:Y:S01]  /*20a0*/  IMAD R2, R37, 0x8, R0 ;  /* 0x0000000825027824 */ /* 0x000fe200078e0200 */
[----:B------:R-:W-:Y:S01]  /*20b0*/  USHF.R.S32.HI UR51, URZ, 0x1f, UR24 ;  /* 0x0000001f3f337899 */ /* 0x000fe20008011418 */
[----:B------:R-:W-:-:S02]  /*20c0*/  CS2R R70, SRZ ;  /* 0x0000000000467805 */ /* 0x000fc4000001ff00 */
[----:B------:R-:W-:Y:S01]  /*20d0*/  IADD3.X R35, R20, UR5, R35, P1, P2 ;  /* 0x0000000514237c10 */ /* 0x000fe20008fe4423 */
[----:B------:R-:W-:Y:S01]  /*20e0*/  IMAD R3, R37, 0x8, R2 ;  /* 0x0000000825037824 */ /* 0x000fe200078e0202 */
[-C--:B------:R-:W-:Y:S01]  /*20f0*/  IADD3 R36, P3, R0, R33.reuse, RZ ;  /* 0x0000002100247210 */ /* 0x080fe20007f7e0ff */
[----:B------:R-:W-:Y:S01]  /*2100*/  USHF.R.S32.HI UR50, URZ, 0x1f, UR21 ;  /* 0x0000001f3f327899 */ /* 0x000fe20008011415 */
[----:B--2---:R-:W-:Y:S01]  /*2110*/  IMAD R19, R19, R32, RZ ;  /* 0x0000002013137224 */ /* 0x004fe200078e02ff */
[----:B------:R-:W-:Y:S01]  /*2120*/  UIMAD UR20, UR7, 0x5, URZ ;  /* 0x00000005071478a4 */ /* 0x000fe2000f8e023f */
[C---:B------:R-:W-:Y:S01]  /*2130*/  IMAD R4, R37.reuse, 0x8, R3 ;  /* 0x0000000825047824 */ /* 0x040fe200078e0203 */
[----:B------:R-:W-:Y:S01]  /*2140*/  UIMAD UR19, UR7, 0x6, URZ ;  /* 0x00000006071378a4 */ /* 0x000fe2000f8e023f */
[----:B------:R-:W-:Y:S01]  /*2150*/  IMAD R20, R32, 0x100, R19 ;  /* 0x0000010020147824 */ /* 0x000fe200078e0213 */
[C---:B------:R-:W-:Y:S01]  /*2160*/  IADD3 R32, P2, R6.reuse, R33, RZ ;  /* 0x0000002106207210 */ /* 0x040fe20007f5e0ff */
[----:B------:R-:W-:Y:S01]  /*2170*/  IMAD R7, R37, 0x8, R4 ;  /* 0x0000000825077824 */ /* 0x000fe200078e0204 */
[----:B------:R-:W-:Y:S01]  /*2180*/  IADD3 R15, P1, R19, UR11, RZ ;  /* 0x0000000b130f7c10 */ /* 0x000fe2000ff3e0ff */
[----:B------:R-:W-:Y:S01]  /*2190*/  USHF.R.S32.HI UR49, URZ, 0x1f, UR20 ;  /* 0x0000001f3f317899 */ /* 0x000fe20008011414 */
[----:B------:R-:W-:Y:S01]  /*21a0*/  LEA.HI.X.SX32 R34, R6, R35, 0x1, P2 ;  /* 0x0000002306227211 */ /* 0x000fe200010f0eff */
[----:B------:R0:W-:Y:S01]  /*21b0*/  STL [R1+0x90], R32 ;  /* 0x0000902001007387 */ /* 0x0001e20000100800 */
[----:B------:R-:W-:Y:S01]  /*21c0*/  IMAD R8, R37, 0x8, R7 ;  /* 0x0000000825087824 */ /* 0x000fe200078e0207 */
[----:B------:R-:W-:Y:S01]  /*21d0*/  LEA.HI.X.SX32 R19, R19, UR10, 0x1, P1 ;  /* 0x0000000a13137c11 */ /* 0x000fe200088f0eff */
[----:B------:R-:W-:Y:S01]  /*21e0*/  USHF.R.S32.HI UR48, URZ, 0x1f, UR19 ;  /* 0x0000001f3f307899 */ /* 0x000fe20008011413 */
[----:B------:R1:W-:Y:S01]  /*21f0*/  STL [R1+0x98], R36 ;  /* 0x0000982401007387 */ /* 0x0003e20000100800 */
[----:B------:R-:W-:Y:S01]  /*2200*/  IMAD R9, R37, 0x8, R8 ;  /* 0x0000000825097824 */ /* 0x000fe200078e0208 */
[----:B------:R-:W-:Y:S01]  /*2210*/  IADD3 RZ, P1, R15, UR27, RZ ;  /* 0x0000001b0fff7c10 */ /* 0x000fe2000ff3e0ff */
[----:B------:R-:W-:Y:S01]  /*2220*/  UIMAD UR18, UR7, 0x7, URZ ;  /* 0x00000007071278a4 */ /* 0x000fe2000f8e023f */
[----:B------:R2:W-:Y:S01]  /*2230*/  STL [R1+0x8c], R34 ;  /* 0x00008c2201007387 */ /* 0x0005e20000100800 */
[C---:B------:R-:W-:Y:S01]  /*2240*/  IMAD R10, R37.reuse, 0x8, R9 ;  /* 0x00000008250a7824 */ /* 0x040fe200078e0209 */
[-C--:B0-----:R-:W-:Y:S01]  /*2250*/  IADD3 R32, P2, R2, R33.reuse, RZ ;  /* 0x0000002102207210 */ /* 0x081fe20007f5e0ff */
[----:B------:R-:W-:Y:S01]  /*2260*/  USHF.R.S32.HI UR47, URZ, 0x1f, UR18 ;  /* 0x0000001f3f2f7899 */ /* 0x000fe20008011412 */
[----:B------:R-:W-:Y:S01]  /*2270*/  CS2R R64, SRZ ;  /* 0x0000000000407805 */ /* 0x000fe2000001ff00 */
[----:B------:R-:W-:Y:S01]  /*2280*/  IMAD R16, R37, 0x8, R10 ;  /* 0x0000000825107824 */ /* 0x000fe200078e020a */
[----:B-1----:R-:W-:Y:S01]  /*2290*/  IADD3 R36, P4, R3, R33, RZ ;  /* 0x0000002103247210 */ /* 0x002fe20007f9e0ff */
[----:B------:R0:W-:Y:S01]  /*22a0*/  STL [R1+0xa0], R32 ;  /* 0x0000a02001007387 */ /* 0x0001e20000100800 */
[----:B------:R-:W-:Y:S01]  /*22b0*/  USHF.L.U32 UR17, UR7, 0x3, URZ ;  /* 0x0000000307117899 */ /* 0x000fe2000800063f */
[C---:B------:R-:W-:Y:S01]  /*22c0*/  IMAD R17, R37.reuse, 0x8, R16 ;  /* 0x0000000825117824 */ /* 0x040fe200078e0210 */
[-C--:B--2---:R-:W-:Y:S01]  /*22d0*/  LEA.HI.X.SX32 R34, R0, R35.reuse, 0x1, P3 ;  /* 0x0000002300227211 */ /* 0x084fe200018f0eff */
[----:B------:R-:W-:Y:S01]  /*22e0*/  STL [R1+0xa8], R36 ;  /* 0x0000a82401007387 */ /* 0x000fe20000100800 */
[----:B------:R-:W-:Y:S01]  /*22f0*/  USHF.R.S32.HI UR60, URZ, 0x1f, UR17 ;  /* 0x0000001f3f3c7899 */ /* 0x000fe20008011411 */
[C---:B------:R-:W-:Y:S01]  /*2300*/  IMAD R18, R37.reuse, 0x8, R17 ;  /* 0x0000000825127824 */ /* 0x040fe200078e0211 */
[----:B------:R-:W-:Y:S01]  /*2310*/  USHF.R.S32.HI UR29, URZ, 0x1f, UR7 ;  /* 0x0000001f3f1d7899 */ /* 0x000fe20008011407 */
[----:B------:R-:W-:Y:S01]  /*2320*/  STL [R1+0x94], R34 ;  /* 0x0000942201007387 */ /* 0x000fe20000100800 */
[----:B------:R-:W-:Y:S01]  /*2330*/  UIMAD UR31, UR7, 0xa, URZ ;  /* 0x0000000a071f78a4 */ /* 0x000fe2000f8e023f */
[-C--:B0-----:R-:W-:Y:S01]  /*2340*/  LEA.HI.X.SX32 R32, R2, R35.reuse, 0x1, P2 ;  /* 0x0000002302207211 */ /* 0x081fe200010f0eff */
[----:B------:R-:W-:Y:S01]  /*2350*/  IMAD R21, R37, 0x8, R18 ;  /* 0x0000000825157824 */ /* 0x000fe200078e0212 */
[----:B------:R-:W-:Y:S01]  /*2360*/  LEA.HI.X.SX32 R2, R3, R35, 0x1, P4 ;  /* 0x0000002303027211 */ /* 0x000fe200020f0eff */
[----:B------:R-:W-:Y:S01]  /*2370*/  UIMAD UR16, UR7, 0x9, URZ ;  /* 0x00000009071078a4 */ /* 0x000fe2000f8e023f */
[C---:B------:R-:W-:Y:S01]  /*2380*/  IADD3 R3, P2, R4.reuse, R33, RZ ;  /* 0x0000002104037210 */ /* 0x040fe20007f5e0ff */
[----:B------:R0:W-:Y:S01]  /*2390*/  STL [R1+0x9c], R32 ;  /* 0x00009c2001007387 */ /* 0x0001e20000100800 */
[C---:B------:R-:W-:Y:S01]  /*23a0*/  IMAD R22, R37.reuse, 0x8, R21 ;  /* 0x0000000825167824 */ /* 0x040fe200078e0215 */
[----:B------:R-:W-:Y:S01]  /*23b0*/  UIMAD UR35, UR7, 0xb, URZ ;  /* 0x0000000b072378a4 */ /* 0x000fe2000f8e023f */
[----:B------:R-:W-:Y:S01]  /*23c0*/  LEA.HI.X.SX32 R4, R4, R35, 0x1, P2 ;  /* 0x0000002304047211 */ /* 0x000fe200010f0eff */
[----:B------:R-:W-:Y:S01]  /*23d0*/  STL [R1+0xa4], R2 ;  /* 0x0000a40201007387 */ /* 0x000fe20000100800 */
[C---:B------:R-:W-:Y:S01]  /*23e0*/  IMAD R23, R37.reuse, 0x8, R22 ;  /* 0x0000000825177824 */ /* 0x040fe200078e0216 */
[----:B------:R-:W-:Y:S01]  /*23f0*/  USHF.R.S32.HI UR58, URZ, 0x1f, UR31 ;  /* 0x0000001f3f3a7899 */ /* 0x000fe2000801141f */
[----:B------:R-:W-:Y:S01]  /*2400*/  CS2R R66, SRZ ;  /* 0x0000000000427805 */ /* 0x000fe2000001ff00 */
[----:B------:R1:W-:Y:S01]  /*2410*/  STL [R1+0xb0], R3 ;  /* 0x0000b00301007387 */ /* 0x0003e20000100800 */
[----:B------:R-:W-:Y:S01]  /*2420*/  IMAD R24, R37, 0x8, R23 ;  /* 0x0000000825187824 */ /* 0x000fe200078e0217 */
[----:B0-----:R-:W-:Y:S01]  /*2430*/  IADD3 R32, P3, R7, R33, RZ ;  /* 0x0000002107207210 */ /* 0x001fe20007f7e0ff */
[----:B------:R-:W-:Y:S01]  /*2440*/  UIMAD UR39, UR7, 0xd, URZ ;  /* 0x0000000d072778a4 */ /* 0x000fe2000f8e023f */
[----:B------:R-:W-:Y:S01]  /*2450*/  CS2R R60, SRZ ;  /* 0x00000000003c7805 */ /* 0x000fe2000001ff00 */
[----:B------:R-:W-:Y:S01]  /*2460*/  IMAD R25, R37, 0x8, R24 ;  /* 0x0000000825197824 */ /* 0x000fe200078e0218 */
[----:B------:R-:W-:Y:S01]  /*2470*/  LEA.HI.X.SX32 R7, R7, R35, 0x1, P3 ;  /* 0x0000002307077211 */ /* 0x000fe200018f0eff */
[----:B------:R-:W-:Y:S01]  /*2480*/  STL [R1+0xb8], R32 ;  /* 0x0000b82001007387 */ /* 0x000fe20000100800 */
[----:B------:R-:W-:Y:S01]  /*2490*/  USHF.R.S32.HI UR59, URZ, 0x1f, UR16 ;  /* 0x0000001f3f3b7899 */ /* 0x000fe20008011410 */
[C---:B------:R-:W-:Y:S01]  /*24a0*/  IMAD R26, R37.reuse, 0x8, R25 ;  /* 0x00000008251a7824 */ /* 0x040fe200078e0219 */
[C---:B-1----:R-:W-:Y:S01]  /*24b0*/  IADD3 R3, P4, R8.reuse, R33, RZ ;  /* 0x0000002108037210 */ /* 0x042fe20007f9e0ff */
[----:B------:R-:W-:Y:S01]  /*24c0*/  USHF.R.S32.HI UR57, URZ, 0x1f, UR35 ;  /* 0x0000001f3f397899 */ /* 0x000fe20008011423 */
[----:B------:R-:W-:Y:S01]  /*24d0*/  CS2R R62, SRZ ;  /* 0x00000000003e7805 */ /* 0x000fe2000001ff00 */
[C---:B------:R-:W-:Y:S01]  /*24e0*/  IMAD R27, R37.reuse, 0x8, R26 ;  /* 0x00000008251b7824 */ /* 0x040fe200078e021a */
[----:B------:R-:W-:Y:S01]  /*24f0*/  UIMAD UR38, UR7, 0xc, URZ ;  /* 0x0000000c072678a4 */ /* 0x000fe2000f8e023f */
[----:B------:R-:W-:Y:S01]  /*2500*/  STL [R1+0xc0], R3 ;  /* 0x0000c00301007387 */ /* 0x000fe20000100800 */
[----:B------:R-:W-:Y:S01]  /*2510*/  USHF.R.S32.HI UR55, URZ, 0x1f, UR39 ;  /* 0x0000001f3f377899 */ /* 0x000fe20008011427 */
[C---:B------:R-:W-:Y:S01]  /*2520*/  IMAD R28, R37.reuse, 0x8, R27 ;  /* 0x00000008251c7824 */ /* 0x040fe200078e021b */
[----:B------:R-:W-:Y:S01]  /*2530*/  UIMAD UR36, UR7, 0xf, URZ ;  /* 0x0000000f072478a4 */ /* 0x000fe2000f8e023f */
[----:B------:R0:W-:Y:S01]  /*2540*/  STL [R1+0xac], R4 ;  /* 0x0000ac0401007387 */ /* 0x0001e20000100800 */
[----:B------:R-:W-:Y:S01]  /*2550*/  UIMAD UR37, UR7, 0xe, URZ ;  /* 0x0000000e072578a4 */ /* 0x000fe2000f8e023f */
[C---:B------:R-:W-:Y:S01]  /*2560*/  IMAD R29, R37.reuse, 0x8, R28 ;  /* 0x00000008251d7824 */ /* 0x040fe200078e021c */
[----:B------:R-:W-:Y:S01]  /*2570*/  USHF.L.U32 UR34, UR7, 0x4, URZ ;  /* 0x0000000407227899 */ /* 0x000fe2000800063f */
[----:B------:R1:W-:Y:S01]  /*2580*/  STL [R1+0xb4], R7 ;  /* 0x0000b40701007387 */ /* 0x0003e20000100800 */
[----:B------:R-:W-:Y:S01]  /*2590*/  USHF.R.S32.HI UR56, URZ, 0x1f, UR38 ;  /* 0x0000001f3f387899 */ /* 0x000fe20008011426 */
[C---:B------:R-:W-:Y:S01]  /*25a0*/  IMAD R5, R37.reuse, 0x8, R29 ;  /* 0x0000000825057824 */ /* 0x040fe200078e021d */
[----:B------:R-:W-:Y:S01]  /*25b0*/  USHF.R.S32.HI UR53, URZ, 0x1f, UR36 ;  /* 0x0000001f3f357899 */ /* 0x000fe20008011424 */
[----:B------:R-:W-:Y:S01]  /*25c0*/  CS2R R56, SRZ ;  /* 0x0000000000387805 */ /* 0x000fe2000001ff00 */
[----:B------:R-:W-:Y:S01]  /*25d0*/  UIMAD UR32, UR7, 0x12, URZ ;  /* 0x00000012072078a4 */ /* 0x000fe2000f8e023f */
[----:B0-----:R-:W-:Y:S01]  /*25e0*/  LEA.HI.X.SX32 R4, R8, R35, 0x1, P4 ;  /* 0x0000002308047211 */ /* 0x001fe200020f0eff */
[----:B------:R-:W-:Y:S01]  /*25f0*/  IMAD R30, R37, 0x8, R5 ;  /* 0x00000008251e7824 */ /* 0x000fe200078e0205 */
[-C--:B------:R-:W-:Y:S01]  /*2600*/  IADD3 R8, P3, R10, R33.reuse, RZ ;  /* 0x000000210a087210 */ /* 0x080fe20007f7e0ff */
[----:B------:R-:W-:Y:S01]  /*2610*/  USHF.R.S32.HI UR54, URZ, 0x1f, UR37 ;  /* 0x0000001f3f367899 */ /* 0x000fe20008011425 */
[-C--:B-1----:R-:W-:Y:S01]  /*2620*/  IADD3 R7, P2, R9, R33.reuse, RZ ;  /* 0x0000002109077210 */ /* 0x082fe20007f5e0ff */
[----:B------:R-:W-:Y:S01]  /*2630*/  STL [R1+0xbc], R4 ;  /* 0x0000bc0401007387 */ /* 0x000fe20000100800 */
[C---:B------:R-:W-:Y:S01]  /*2640*/  IMAD R31, R37.reuse, 0x8, R30 ;  /* 0x00000008251f7824 */ /* 0x040fe200078e021e */
[----:B------:R-:W-:Y:S01]  /*2650*/  USHF.R.S32.HI UR61, URZ, 0x1f, UR34 ;  /* 0x0000001f3f3d7899 */ /* 0x000fe20008011422 */
[----:B------:R-:W-:Y:S01]  /*2660*/  CS2R R58, SRZ ;  /* 0x00000000003a7805 */ /* 0x000fe2000001ff00 */
[----:B------:R0:W-:Y:S01]  /*2670*/  STL [R1+0xc8], R7 ;  /* 0x0000c80701007387 */ /* 0x0001e20000100800 */
[C---:B------:R-:W-:Y:S01]  /*2680*/  IMAD R6, R37.reuse, 0x8, R31 ;  /* 0x0000000825067824 */ /* 0x040fe200078e021f */
[----:B------:R-:W-:Y:S01]  /*2690*/  UIMAD UR33, UR7, 0x11, URZ ;  /* 0x00000011072178a4 */ /* 0x000fe2000f8e023f */
[----:B------:R-:W-:Y:S01]  /*26a0*/  CS2R R72, SRZ ;  /* 0x0000000000487805 */ /* 0x000fe2000001ff00 */
[----:B------:R1:W-:Y:S01]  /*26b0*/  STL [R1+0xd0], R8 ;  /* 0x0000d00801007387 */ /* 0x0003e20000100800 */
[C---:B------:R-:W-:Y:S01]  /*26c0*/  IMAD R0, R37.reuse, 0x8, R6 ;  /* 0x0000000825007824 */ /* 0x040fe200078e0206 */
[----:B------:R-:W-:Y:S01]  /*26d0*/  UIMAD UR28, UR7, 0x14, URZ ;  /* 0x00000014071c78a4 */ /* 0x000fe2000f8e023f */
[----:B------:R-:W-:Y:S01]  /*26e0*/  CS2R R74, SRZ ;  /* 0x00000000004a7805 */ /* 0x000fe2000001ff00 */
[----:B------:R-:W-:Y:S01]  /*26f0*/  UIMAD UR30, UR7, 0x13, URZ ;  /* 0x00000013071e78a4 */ /* 0x000fe2000f8e023f */
[C---:B------:R-:W-:Y:S01]  /*2700*/  IMAD R2, R37.reuse, 0x8, R0 ;  /* 0x0000000825027824 */ /* 0x040fe200078e0200 */
[----:B0-----:R-:W-:Y:S01]  /*2710*/  IADD3 R7, P4, R16, R33, RZ ;  /* 0x0000002110077210 */ /* 0x001fe20007f9e0ff */
[----:B------:R-:W-:Y:S01]  /*2720*/  UIMAD UR26, UR7, 0x15, URZ ;  /* 0x00000015071a78a4 */ /* 0x000fe2000f8e023f */
[----:B------:R-:W-:Y:S01]  /*2730*/  CS2R R120, SRZ ;  /* 0x0000000000787805 */ /* 0x000fe2000001ff00 */
[----:B------:R-:W-:Y:S01]  /*2740*/  IMAD R3, R37, 0x8, R2 ;  /* 0x0000000825037824 */ /* 0x000fe200078e0202 */
[-C--:B-1----:R-:W-:Y:S01]  /*2750*/  LEA.HI.X.SX32 R8, R9, R35.reuse, 0x1, P2 ;  /* 0x0000002309087211 */ /* 0x082fe200010f0eff */
[----:B------:R0:W-:Y:S01]  /*2760*/  STL [R1+0xd8], R7 ;  /* 0x0000d80701007387 */ /* 0x0001e20000100800 */
[----:B------:R-:W-:Y:S01]  /*2770*/  LEA.HI.X.SX32 R9, R10, R35, 0x1, P3 ;  /* 0x000000230a097211 */ /* 0x000fe200018f0eff */
[C---:B------:R-:W-:Y:S01]  /*2780*/  IMAD R4, R37.reuse, 0x8, R3 ;  /* 0x0000000825047824 */ /* 0x040fe200078e0203 */
[----:B------:R-:W-:Y:S01]  /*2790*/  IADD3 R10, P3, R18, R33, RZ ;  /* 0x00000021120a7210 */ /* 0x000fe20007f7e0ff */
[----:B------:R1:W-:Y:S01]  /*27a0*/  STL [R1+0xc4], R8 ;  /* 0x0000c40801007387 */ /* 0x0003e20000100800 */
[----:B------:R-:W-:Y:S01]  /*27b0*/  UIMAD UR23, UR7, 0x17, URZ ;  /* 0x00000017071778a4 */ /* 0x000fe2000f8e023f */
[----:B------:R-:W-:Y:S01]  /*27c0*/  CS2R R122, SRZ ;  /* 0x00000000007a7805 */ /* 0x000fe2000001ff00 */
[----:B------:R-:W-:Y:S01]  /*27d0*/  UIMAD UR25, UR7, 0x16, URZ ;  /* 0x00000016071978a4 */ /* 0x000fe2000f8e023f */
[----:B------:R2:W-:Y:S01]  /*27e0*/  STL [R1+0xcc], R9 ;  /* 0x0000cc0901007387 */ /* 0x0005e20000100800 */
[----:B------:R-:W-:Y:S01]  /*27f0*/  UIMAD UR22, UR7, 0x18, URZ ;  /* 0x00000018071678a4 */ /* 0x000fe2000f8e023f */
[----:B0-----:R-:W-:Y:S01]  /*2800*/  IMAD R7, R37, 0x8, R4 ;  /* 0x0000000825077824 */ /* 0x001fe200078e0204 */
[----:B------:R-:W-:Y:S01]  /*2810*/  UIMAD UR43, UR7, 0x19, URZ ;  /* 0x00000019072b78a4 */ /* 0x000fe2000f8e023f */
[----:B------:R-:W-:Y:S01]  /*2820*/  CS2R R116, SRZ ;  /* 0x0000000000747805 */ /* 0x000fe2000001ff00 */
[----:B------:R-:W-:Y:S01]  /*2830*/  UIMAD UR42, UR7, 0x1a, URZ ;  /* 0x0000001a072a78a4 */ /* 0x000fe2000f8e023f */
[-C--:B-1----:R-:W-:Y:S01]  /*2840*/  LEA.HI.X.SX32 R8, R16, R35.reuse, 0x1, P4 ;  /* 0x0000002310087211 */ /* 0x082fe200020f0eff */
[----:B------:R-:W-:Y:S01]  /*2850*/  UIMAD UR41, UR7, 0x1b, URZ ;  /* 0x0000001b072978a4 */ /* 0x000fe2000f8e023f */
[----:B------:R-:W-:Y:S01]  /*2860*/  LEA.HI.X.SX32 R16, R18, R35, 0x1, P3 ;  /* 0x0000002312107211 */ /* 0x000fe200018f0eff */
[----:B------:R-:W-:Y:S01]  /*2870*/  UIMAD UR40, UR7, 0x1c, URZ ;  /* 0x0000001c072878a4 */ /* 0x000fe2000f8e023f */
[----:B--2---:R-:W-:Y:S01]  /*2880*/  IADD3 R9, P2, R17, R33, RZ ;  /* 0x0000002111097210 */ /* 0x004fe20007f5e0ff */
[----:B------:R0:W-:Y:S01]  /*2890*/  STL [R1+0xd4], R8 ;  /* 0x0000d40801007387 */ /* 0x0001e20000100800 */
[----:B------:R-:W-:Y:S01]  /*28a0*/  UIMAD UR45, UR7, 0x1d, URZ ;  /* 0x0000001d072d78a4 */ /* 0x000fe2000f8e023f */
[----:B------:R-:W-:Y:S01]  /*28b0*/  CS2R R118, SRZ ;  /* 0x0000000000767805 */ /* 0x000fe2000001ff00 */
[----:B------:R-:W-:Y:S01]  /*28c0*/  UIMAD UR44, UR7, 0x1e, URZ ;  /* 0x0000001e072c78a4 */ /* 0x000fe2000f8e023f */
[----:B------:R1:W-:Y:S01]  /*28d0*/  STL [R1+0xe0], R9 ;  /* 0x0000e00901007387 */ /* 0x0003e20000100800 */
[----:B------:R-:W-:Y:S01]  /*28e0*/  UIMAD UR46, UR7, 0x1f, URZ ;  /* 0x0000001f072e78a4 */ /* 0x000fe2000f8e023f */
[----:B------:R-:W-:-:S02]  /*28f0*/  CS2R R112, SRZ ;  /* 0x0000000000707805 */ /* 0x000fc4000001ff00 */
[----:B------:R-:W-:Y:S01]  /*2900*/  CS2R R114, SRZ ;  /* 0x0000000000727805 */ /* 0x000fe2000001ff00 */
[----:B------:R2:W-:Y:S01]  /*2910*/  STL [R1+0xe8], R10 ;  /* 0x0000e80a01007387 */ /* 0x0005e20000100800 */
[----:B------:R-:W-:Y:S01]  /*2920*/  CS2R R84, SRZ ;  /* 0x0000000000547805 */ /* 0x000fe2000001ff00 */
[----:B0-----:R-:W-:Y:S01]  /*2930*/  IMAD R8, R37, 0x8, R7 ;  /* 0x0000000825087824 */ /* 0x001fe200078e0207 */
[----:B------:R-:W-:Y:S02]  /*2940*/  CS2R R86, SRZ ;  /* 0x0000000000567805 */ /* 0x000fe4000001ff00 */
[----:B------:R-:W-:Y:S02]  /*2950*/  CS2R R100, SRZ ;  /* 0x0000000000647805 */ /* 0x000fe4000001ff00 */
[----:B------:R-:W-:Y:S02]  /*2960*/  CS2R R102, SRZ ;  /* 0x0000000000667805 */ /* 0x000fe4000001ff00 */
[----:B-1----:R-:W-:-:S02]  /*2970*/  IADD3 R9, P4, R21, R33, RZ ;  /* 0x0000002115097210 */ /* 0x002fc40007f9e0ff */
[----:B------:R-:W-:Y:S02]  /*2980*/  CS2R R104, SRZ ;  /* 0x0000000000687805 */ /* 0x000fe4000001ff00 */
[----:B------:R-:W-:Y:S02]  /*2990*/  CS2R R106, SRZ ;  /* 0x00000000006a7805 */ /* 0x000fe4000001ff00 */
[----:B------:R-:W-:Y:S02]  /*29a0*/  CS2R R80, SRZ ;  /* 0x0000000000507805 */ /* 0x000fe4000001ff00 */
[----:B--2---:R-:W-:Y:S01]  /*29b0*/  LEA.HI.X.SX32 R10, R17, R35, 0x1, P2 ;  /* 0x00000023110a7211 */ /* 0x004fe200010f0eff */
[----:B------:R0:W-:Y:S01]  /*29c0*/  STL [R1+0xf0], R9 ;  /* 0x0000f00901007387 */ /* 0x0001e20000100800 */
[----:B------:R-:W-:Y:S02]  /*29d0*/  IADD3 R17, P3, R23, R33, RZ ;  /* 0x0000002117117210 */ /* 0x000fe40007f7e0ff */
[----:B------:R-:W-:-:S02]  /*29e0*/  CS2R R82, SRZ ;  /* 0x0000000000527805 */ /* 0x000fc4000001ff00 */
[----:B------:R-:W-:Y:S01]  /*29f0*/  CS2R R88, SRZ ;  /* 0x0000000000587805 */ /* 0x000fe2000001ff00 */
[----:B------:R1:W-:Y:S01]  /*2a00*/  STL [R1+0xdc], R10 ;  /* 0x0000dc0a01007387 */ /* 0x0003e20000100800 */
[----:B------:R-:W-:Y:S02]  /*2a10*/  LEA.HI.X.SX32 R18, R23, R35, 0x1, P3 ;  /* 0x0000002317127211 */ /* 0x000fe400018f0eff */
[----:B------:R-:W-:Y:S02]  /*2a20*/  CS2R R90, SRZ ;  /* 0x00000000005a7805 */ /* 0x000fe4000001ff00 */
[----:B------:R-:W-:Y:S01]  /*2a30*/  CS2R R92, SRZ ;  /* 0x00000000005c7805 */ /* 0x000fe2000001ff00 */
[----:B------:R2:W-:Y:S01]  /*2a40*/  STL [R1+0xe4], R16 ;  /* 0x0000e41001007387 */ /* 0x0005e20000100800 */
[----:B------:R-:W-:Y:S01]  /*2a50*/  CS2R R94, SRZ ;  /* 0x00000000005e7805 */ /* 0x000fe2000001ff00 */
[----:B0-----:R-:W-:Y:S01]  /*2a60*/  IMAD R9, R37, 0x8, R8 ;  /* 0x0000000825097824 */ /* 0x001fe200078e0208 */
[----:B------:R-:W-:-:S02]  /*2a70*/  CS2R R76, SRZ ;  /* 0x00000000004c7805 */ /* 0x000fc4000001ff00 */
[----:B------:R-:W-:Y:S02]  /*2a80*/  CS2R R78, SRZ ;  /* 0x00000000004e7805 */ /* 0x000fe4000001ff00 */
[----:B------:R-:W-:Y:S02]  /*2a90*/  CS2R R96, SRZ ;  /* 0x0000000000607805 */ /* 0x000fe4000001ff00 */
[----:B-1----:R-:W-:Y:S02]  /*2aa0*/  LEA.HI.X.SX32 R10, R21, R35, 0x1, P4 ;  /* 0x00000023150a7211 */ /* 0x002fe400020f0eff */
[----:B------:R-:W-:Y:S02]  /*2ab0*/  CS2R R98, SRZ ;  /* 0x0000000000627805 */ /* 0x000fe4000001ff00 */
[-C--:B------:R-:W-:Y:S01]  /*2ac0*/  IADD3 R21, P3, R26, R33.reuse, RZ ;  /* 0x000000211a157210 */ /* 0x080fe20007f7e0ff */
[----:B------:R-:W-:Y:S01]  /*2ad0*/  UMOV UR4, URZ ;  /* 0x0000003f00047c82 */ /* 0x000fe20008000000 */
[----:B--2---:R-:W-:Y:S01]  /*2ae0*/  IADD3 R16, P2, R22, R33, RZ ;  /* 0x0000002116107210 */ /* 0x004fe20007f5e0ff */
[----:B------:R0:W-:Y:S01]  /*2af0*/  STL [R1+0xec], R10 ;  /* 0x0000ec0a01007387 */ /* 0x0001e20000100800 */
[----:B------:R-:W-:Y:S01]  /*2b00*/  UMOV UR5, URZ ;  /* 0x0000003f00057c82 */ /* 0x000fe20008000000 */
[----:B------:R-:W-:Y:S01]  /*2b10*/  UMOV UR6, URZ ;  /* 0x0000003f00067c82 */ /* 0x000fe20008000000 */
[----:B------:R-:W-:Y:S01]  /*2b20*/  ULDC UR12, c[0x0][0x264] ;  /* 0x00009900000c7ab9 */ /* 0x000fe20000000800 */
[----:B------:R1:W-:Y:S01]  /*2b30*/  STL [R1+0xf8], R16 ;  /* 0x0000f81001007387 */ /* 0x0003e20000100800 */
[----:B------:R-:W-:-:S03]  /*2b40*/  ULDC UR13, c[0x0][0x254] ;  /* 0x00009500000d7ab9 */ /* 0x000fc60000000800 */
[----:B------:R2:W-:Y:S01]  /*2b50*/  STL [R1+0x100], R17 ;  /* 0x0001001101007387 */ /* 0x0005e20000100800 */
[----:B0-----:R-:W-:Y:S01]  /*2b60*/  IMAD R10, R37, 0x8, R9 ;  /* 0x00000008250a7824 */ /* 0x001fe200078e0209 */
[----:B-1----:R-:W-:Y:S02]  /*2b70*/  IADD3 R16, P4, R24, R33, RZ ;  /* 0x0000002118107210 */ /* 0x002fe40007f9e0ff */
[----:B--2---:R-:W-:-:S03]  /*2b80*/  LEA.HI.X.SX32 R17, R22, R35, 0x1, P2 ;  /* 0x0000002316117211 */ /* 0x004fc600010f0eff */
[----:B------:R0:W-:Y:S01]  /*2b90*/  STL [R1+0x108], R16 ;  /* 0x0001081001007387 */ /* 0x0001e20000100800 */
[----:B------:R-:W-:Y:S02]  /*2ba0*/  LEA.HI.X.SX32 R22, R26, R35, 0x1, P3 ;  /* 0x000000231a167211 */ /* 0x000fe400018f0eff */
[----:B------:R-:W-:Y:S01]  /*2bb0*/  IADD3 R23, P3, R29, R33, RZ ;  /* 0x000000211d177210 */ /* 0x000fe20007f7e0ff */
[----:B------:R1:W-:Y:S04]  /*2bc0*/  STL [R1+0xf4], R17 ;  /* 0x0000f41101007387 */ /* 0x0003e80000100800 */
[----:B------:R2:W-:Y:S01]  /*2bd0*/  STL [R1+0xfc], R18 ;  /* 0x0000fc1201007387 */ /* 0x0005e20000100800 */
[----:B0-----:R-:W-:Y:S01]  /*2be0*/  IMAD R16, R37, 0x8, R10 ;  /* 0x0000000825107824 */ /* 0x001fe200078e020a */
[----:B-1----:R-:W-:-:S02]  /*2bf0*/  LEA.HI.X.SX32 R17, R24, R35, 0x1, P4 ;  /* 0x0000002318117211 */ /* 0x002fc400020f0eff */
[----:B--2---:R-:W-:-:S03]  /*2c00*/  IADD3 R18, P2, R25, R33, RZ ;  /* 0x0000002119127210 */ /* 0x004fc60007f5e0ff */
[----:B------:R0:W-:Y:S04]  /*2c10*/  STL [R1+0x104], R17 ;  /* 0x0001041101007387 */ /* 0x0001e80000100800 */
[----:B------:R1:W-:Y:S04]  /*2c20*/  STL [R1+0x110], R18 ;  /* 0x0001101201007387 */ /* 0x0003e80000100800 */
[----:B------:R2:W-:Y:S01]  /*2c30*/  STL [R1+0x118], R21 ;  /* 0x0001181501007387 */ /* 0x0005e20000100800 */
[----:B0-----:R-:W-:Y:S01]  /*2c40*/  IMAD R17, R37, 0x8, R16 ;  /* 0x0000000825117824 */ /* 0x001fe200078e0210 */
[----:B-1----:R-:W-:-:S02]  /*2c50*/  IADD3 R18, P4, R27, R33, RZ ;  /* 0x000000211b127210 */ /* 0x002fc40007f9e0ff */
[----:B--2---:R-:W-:-:S03]  /*2c60*/  LEA.HI.X.SX32 R21, R25, R35, 0x1, P2 ;  /* 0x0000002319157211 */ /* 0x004fc600010f0eff */
[----:B------:R0:W-:Y:S04]  /*2c70*/  STL [R1+0x120], R18 ;  /* 0x0001201201007387 */ /* 0x0001e80000100800 */
[----:B------:R1:W-:Y:S04]  /*2c80*/  STL [R1+0x10c], R21 ;  /* 0x00010c1501007387 */ /* 0x0003e80000100800 */
[----:B------:R2:W-:Y:S01]  /*2c90*/  STL [R1+0x114], R22 ;  /* 0x0001141601007387 */ /* 0x0005e20000100800 */
[----:B0-----:R-:W-:Y:S01]  /*2ca0*/  IMAD R18, R37, 0x8, R17 ;  /* 0x0000000825127824 */ /* 0x001fe200078e0211 */
[----:B-1----:R-:W-:Y:S01]  /*2cb0*/  LEA.HI.X.SX32 R21, R27, R35, 0x1, P4 ;  /* 0x000000231b157211 */ /* 0x002fe200020f0eff */
[----:B------:R-:W-:Y:S01]  /*2cc0*/  IMAD.MOV.U32 R27, RZ, RZ, -0x800000 ;  /* 0xff800000ff1b7424 */ /* 0x000fe200078e00ff */
[----:B--2---:R-:W-:-:S03]  /*2cd0*/  IADD3 R22, P2, R28, R33, RZ ;  /* 0x000000211c167210 */ /* 0x004fc60007f5e0ff */
[----:B------:R0:W-:Y:S01]  /*2ce0*/  STL [R1+0x11c], R21 ;  /* 0x00011c1501007387 */ /* 0x0001e20000100800 */
[----:B------:R-:W-:-:S03]  /*2cf0*/  LEA.HI.X.SX32 R24, R28, R35, 0x1, P2 ;  /* 0x000000231c187211 */ /* 0x000fc600010f0eff */
[----:B------:R1:W-:Y:S04]  /*2d00*/  STL [R1+0x128], R22 ;  /* 0x0001281601007387 */ /* 0x0003e80000100800 */
[----:B------:R2:W-:Y:S01]  /*2d10*/  STL [R1+0x130], R23 ;  /* 0x0001301701007387 */ /* 0x0005e20000100800 */
[----:B0-----:R-:W-:Y:S01]  /*2d20*/  IMAD R21, R37, 0x8, R18 ;  /* 0x0000000825157824 */ /* 0x001fe200078e0212 */
[----:B-1----:R-:W-:Y:S02]  /*2d30*/  IADD3 R22, P4, R5, R33, RZ ;  /* 0x0000002105167210 */ /* 0x002fe40007f9e0ff */
[----:B--2---:R-:W-:-:S03]  /*2d40*/  LEA.HI.X.SX32 R23, R29, R35, 0x1, P3 ;  /* 0x000000231d177211 */ /* 0x004fc600018f0eff */
[----:B------:R0:W-:Y:S01]  /*2d50*/  STL [R1+0x138], R22 ;  /* 0x0001381601007387 */ /* 0x0001e20000100800 */
[----:B------:R-:W-:-:S03]  /*2d60*/  LEA.HI.X.SX32 R5, R5, R35, 0x1, P4 ;  /* 0x0000002305057211 */ /* 0x000fc600020f0eff */
[----:B------:R1:W-:Y:S04]  /*2d70*/  STL [R1+0x124], R24 ;  /* 0x0001241801007387 */ /* 0x0003e80000100800 */
[----:B------:R2:W-:Y:S01]  /*2d80*/  STL [R1+0x12c], R23 ;  /* 0x00012c1701007387 */ /* 0x0005e20000100800 */
[----:B0-----:R-:W-:-:S03]  /*2d90*/  IMAD R22, R37, 0x8, R21 ;  /* 0x0000000825167824 */ /* 0x001fc600078e0215 */
[----:B------:R0:W-:Y:S01]  /*2da0*/  STL [R1+0x134], R5 ;  /* 0x0001340501007387 */ /* 0x0001e20000100800 */
[-C--:B-1----:R-:W-:Y:S02]  /*2db0*/  IADD3 R24, P3, R31, R33.reuse, RZ ;  /* 0x000000211f187210 */ /* 0x082fe40007f7e0ff */
[----:B--2---:R-:W-:-:S04]  /*2dc0*/  IADD3 R23, P2, R30, R33, RZ ;  /* 0x000000211e177210 */ /* 0x004fc80007f5e0ff */
[----:B------:R-:W-:Y:S01]  /*2dd0*/  LEA.HI.X.SX32 R25, R30, R35, 0x1, P2 ;  /* 0x000000231e197211 */ /* 0x000fe200010f0eff */
[----:B------:R1:W-:Y:S01]  /*2de0*/  STL [R1+0x140], R23 ;  /* 0x0001401701007387 */ /* 0x0003e20000100800 */
[----:B0-----:R-:W-:-:S03]  /*2df0*/  IMAD R5, R37, 0x8, R22 ;  /* 0x0000000825057824 */ /* 0x001fc600078e0216 */
[----:B------:R0:W-:Y:S01]  /*2e00*/  STL [R1+0x148], R24 ;  /* 0x0001481801007387 */ /* 0x0001e20000100800 */
[----:B-1----:R-:W-:Y:S02]  /*2e10*/  IADD3 R23, P4, R6, R33, RZ ;  /* 0x0000002106177210 */ /* 0x002fe40007f9e0ff */
[----:B0-----:R-:W-:-:S03]  /*2e20*/  LEA.HI.X.SX32 R24, R31, R35, 0x1, P3 ;  /* 0x000000231f187211 */ /* 0x001fc600018f0eff */
[----:B------:R0:W-:Y:S01]  /*2e30*/  STL [R1+0x150], R23 ;  /* 0x0001501701007387 */ /* 0x0001e20000100800 */
[----:B------:R-:W-:Y:S02]  /*2e40*/  LEA.HI.X.SX32 R6, R6, R35, 0x1, P4 ;  /* 0x0000002306067211 */ /* 0x000fe400020f0eff */
[----:B------:R-:W-:Y:S01]  /*2e50*/  IADD3 R26, P4, R3, R33, RZ ;  /* 0x00000021031a7210 */ /* 0x000fe20007f9e0ff */
[----:B------:R1:W-:Y:S04]  /*2e60*/  STL [R1+0x13c], R25 ;  /* 0x00013c1901007387 */ /* 0x0003e80000100800 */
[----:B------:R2:W-:Y:S01]  /*2e70*/  STL [R1+0x144], R24 ;  /* 0x0001441801007387 */ /* 0x0005e20000100800 */
[----:B0-----:R-:W-:-:S03]  /*2e80*/  IMAD R23, R37, 0x8, R5 ;  /* 0x0000000825177824 */ /* 0x001fc600078e0205 */
[----:B------:R0:W-:Y:S01]  /*2e90*/  STL [R1+0x14c], R6 ;  /* 0x00014c0601007387 */ /* 0x0001e20000100800 */
[-C--:B-1----:R-:W-:Y:S02]  /*2ea0*/  IADD3 R25, P2, R0, R33.reuse, RZ ;  /* 0x0000002100197210 */ /* 0x082fe40007f5e0ff */
[----:B--2---:R-:W-:-:S03]  /*2eb0*/  IADD3 R24, P3, R2, R33, RZ ;  /* 0x0000002102187210 */ /* 0x004fc60007f7e0ff */
[----:B------:R1:W-:Y:S01]  /*2ec0*/  STL [R1+0x158], R25 ;  /* 0x0001581901007387 */ /* 0x0003e20000100800 */
[----:B0-----:R-:W-:-:S03]  /*2ed0*/  IMAD R6, R37, 0x8, R23 ;  /* 0x0000000825067824 */ /* 0x001fc600078e0217 */
[----:B------:R0:W-:Y:S04]  /*2ee0*/  STL [R1+0x160], R24 ;  /* 0x0001601801007387 */ /* 0x0001e80000100800 */
[----:B------:R2:W-:Y:S01]  /*2ef0*/  STL [R1+0x168], R26 ;  /* 0x0001681a01007387 */ /* 0x0005e20000100800 */
[-C--:B-1----:R-:W-:Y:S01]  /*2f00*/  LEA.HI.X.SX32 R25, R0, R35.reuse, 0x1, P2 ;  /* 0x0000002300197211 */ /* 0x082fe200010f0eff */
[----:B------:R-:W-:Y:S01]  /*2f10*/  IMAD R0, R37, 0x8, R6 ;  /* 0x0000000825007824 */ /* 0x000fe200078e0206 */
[----:B0-----:R-:W-:-:S03]  /*2f20*/  LEA.HI.X.SX32 R24, R2, R35, 0x1, P3 ;  /* 0x0000002302187211 */ /* 0x001fc600018f0eff */
[----:B------:R0:W-:Y:S01]  /*2f30*/  STL [R1+0x154], R25 ;  /* 0x0001541901007387 */ /* 0x0001e20000100800 */
[----:B------:R-:W-:Y:S02]  /*2f40*/  LEA.HI.X.SX32 R2, R3, R35, 0x1, P4 ;  /* 0x0000002303027211 */ /* 0x000fe400020f0eff */
[C---:B------:R-:W-:Y:S01]  /*2f50*/  IADD3 R3, P2, R4.reuse, R33, RZ ;  /* 0x0000002104037210 */ /* 0x040fe20007f5e0ff */
[----:B------:R1:W-:Y:S01]  /*2f60*/  STL [R1+0x15c], R24 ;  /* 0x00015c1801007387 */ /* 0x0003e20000100800 */
[----:B--2---:R-:W-:Y:S02]  /*2f70*/  IMAD.MOV.U32 R26, RZ, RZ, 0x3f800000 ;  /* 0x3f800000ff1a7424 */ /* 0x004fe400078e00ff */
[----:B------:R-:W-:Y:S01]  /*2f80*/  LEA.HI.X.SX32 R4, R4, R35, 0x1, P2 ;  /* 0x0000002304047211 */ /* 0x000fe200010f0eff */
[----:B------:R2:W-:Y:S01]  /*2f90*/  STL [R1+0x164], R2 ;  /* 0x0001640201007387 */ /* 0x0005e20000100800 */
[----:B0-----:R-:W-:-:S03]  /*2fa0*/  IMAD.MOV.U32 R25, RZ, RZ, -0x800000 ;  /* 0xff800000ff197424 */ /* 0x001fc600078e00ff */
[----:B------:R0:W-:Y:S01]  /*2fb0*/  STL [R1+0x170], R3 ;  /* 0x0001700301007387 */ /* 0x0001e20000100800 */
[----:B-1----:R-:W-:-:S04]  /*2fc0*/  IADD3 R24, P3, R7, R33, RZ ;  /* 0x0000002107187210 */ /* 0x002fc80007f7e0ff */
[----:B------:R-:W-:Y:S01]  /*2fd0*/  LEA.HI.X.SX32 R7, R7, R35, 0x1, P3 ;  /* 0x0000002307077211 */ /* 0x000fe200018f0eff */
[----:B------:R-:W-:Y:S01]  /*2fe0*/  STL [R1+0x178], R24 ;  /* 0x0001781801007387 */ /* 0x000fe20000100800 */
[----:B--2---:R-:W-:Y:S01]  /*2ff0*/  IMAD R2, R37, 0x8, R0 ;  /* 0x0000000825027824 */ /* 0x004fe200078e0200 */
[----:B0-----:R-:W-:-:S05]  /*3000*/  IADD3 R3, P4, R8, R33, RZ ;  /* 0x0000002108037210 */ /* 0x001fca0007f9e0ff */
[----:B------:R0:W-:Y:S04]  /*3010*/  STL [R1+0x180], R3 ;  /* 0x0001800301007387 */ /* 0x0001e80000100800 */
[----:B------:R1:W-:Y:S04]  /*3020*/  STL [R1+0x16c], R4 ;  /* 0x00016c0401007387 */ /* 0x0003e80000100800 */
[----:B------:R2:W-:Y:S01]  /*3030*/  STL [R1+0x174], R7 ;  /* 0x0001740701007387 */ /* 0x0005e20000100800 */
[----:B0-----:R-:W-:Y:S01]  /*3040*/  IMAD R3, R37, 0x8, R2 ;  /* 0x0000000825037824 */ /* 0x001fe200078e0202 */
[----:B-1----:R-:W-:-:S02]  /*3050*/  LEA.HI.X.SX32 R4, R8, R35, 0x1, P4 ;  /* 0x0000002308047211 */ /* 0x002fc400020f0eff */
[-C--:B------:R-:W-:Y:S02]  /*3060*/  IADD3 R8, P3, R10, R33.reuse, RZ ;  /* 0x000000210a087210 */ /* 0x080fe40007f7e0ff */
[-C--:B--2---:R-:W-:Y:S01]  /*3070*/  IADD3 R7, P2, R9, R33.reuse, RZ ;  /* 0x0000002109077210 */ /* 0x084fe20007f5e0ff */
[----:B------:R0:W-:Y:S04]  /*3080*/  STL [R1+0x17c], R4 ;  /* 0x00017c0401007387 */ /* 0x0001e80000100800 */
[----:B------:R1:W-:Y:S04]  /*3090*/  STL [R1+0x188], R7 ;  /* 0x0001880701007387 */ /* 0x0003e80000100800 */
[----:B------:R2:W-:Y:S01]  /*30a0*/  STL [R1+0x190], R8 ;  /* 0x0001900801007387 */ /* 0x0005e20000100800 */
[----:B0-----:R-:W-:Y:S01]  /*30b0*/  IMAD R4, R37, 0x8, R3 ;  /* 0x0000000825047824 */ /* 0x001fe200078e0203 */
[----:B-1----:R-:W-:-:S02]  /*30c0*/  IADD3 R7, P4, R16, R33, RZ ;  /* 0x0000002110077210 */ /* 0x002fc40007f9e0ff */
        /* <DEDUP_REMOVED lines=8> */
[----:B------:R-:W-:Y:S02]  /*3150*/  LEA.HI.X.SX32 R16, R18, R35, 0x1, P3 ;  /* 0x0000002312107211 */ /* 0x000fe400018f0eff */
        /* <DEDUP_REMOVED lines=8> */
[----:B------:R-:W-:-:S03]  /*31e0*/  IADD3 R17, P2, R22, R33, RZ ;  /* 0x0000002116117210 */ /* 0x000fc60007f5e0ff */
[----:B------:R1:W-:Y:S04]  /*31f0*/  STL [R1+0x19c], R10 ;  /* 0x00019c0a01007387 */ /* 0x0003e80000100800 */
[----:B------:R2:W-:Y:S01]  /*3200*/  STL [R1+0x1a4], R16 ;  /* 0x0001a41001007387 */ /* 0x0005e20000100800 */
[----:B0-----:R-:W-:Y:S01]  /*3210*/  IMAD R9, R37, 0x8, R8 ;  /* 0x0000000825097824 */ /* 0x001fe200078e0208 */
[----:B-1----:R-:W-:Y:S02]  /*3220*/  LEA.HI.X.SX32 R10, R21, R35, 0x1, P4 ;  /* 0x00000023150a7211 */ /* 0x002fe400020f0eff */
[-C--:B------:R-:W-:Y:S02]  /*3230*/  IADD3 R18, P4, R23, R33.reuse, RZ ;  /* 0x0000002117127210 */ /* 0x080fe40007f9e0ff */
[----:B--2---:R-:W-:Y:S01]  /*3240*/  IADD3 R16, P3, R5, R33, RZ ;  /* 0x0000002105107210 */ /* 0x004fe20007f7e0ff */
[----:B------:R0:W-:Y:S04]  /*3250*/  STL [R1+0x1ac], R10 ;  /* 0x0001ac0a01007387 */ /* 0x0001e80000100800 */
[----:B------:R1:W-:Y:S04]  /*3260*/  STL [R1+0x1b8], R17 ;  /* 0x0001b81101007387 */ /* 0x0003e80000100800 */
[----:B------:R2:W-:Y:S01]  /*3270*/  STL [R1+0x1c0], R16 ;  /* 0x0001c01001007387 */ /* 0x0005e20000100800 */
[----:B0-----:R-:W-:-:S03]  /*3280*/  IMAD R10, R37, 0x8, R9 ;  /* 0x00000008250a7824 */ /* 0x001fc600078e0209 */
[----:B------:R0:W-:Y:S01]  /*3290*/  STL [R1+0x1c8], R18 ;  /* 0x0001c81201007387 */ /* 0x0001e20000100800 */
[-C--:B-1----:R-:W-:Y:S01]  /*32a0*/  LEA.HI.X.SX32 R17, R5, R35.reuse, 0x1, P3 ;  /* 0x0000002305117211 */ /* 0x082fe200018f0eff */
[----:B------:R-:W-:Y:S01]  /*32b0*/  IMAD R5, R37, 0x8, R10 ;  /* 0x0000000825057824 */ /* 0x000fe200078e020a */
[----:B--2---:R-:W-:Y:S02]  /*32c0*/  LEA.HI.X.SX32 R16, R22, R35, 0x1, P2 ;  /* 0x0000002316107211 */ /* 0x004fe400010f0eff */
[----:B0-----:R-:W-:-:S03]  /*32d0*/  IADD3 R18, P2, R6, R33, RZ ;  /* 0x0000002106127210 */ /* 0x001fc60007f5e0ff */
[----:B------:R0:W-:Y:S04]  /*32e0*/  STL [R1+0x1b4], R16 ;  /* 0x0001b41001007387 */ /* 0x0001e80000100800 */
[----:B------:R1:W-:Y:S01]  /*32f0*/  STL [R1+0x1bc], R17 ;  /* 0x0001bc1101007387 */ /* 0x0003e20000100800 */
[----:B0-----:R-:W-:Y:S02]  /*3300*/  LEA.HI.X.SX32 R16, R23, R35, 0x1, P4 ;  /* 0x0000002317107211 */ /* 0x001fe400020f0eff */
[----:B------:R-:W-:Y:S02]  /*3310*/  IADD3.X R23, R19, UR52, RZ, P1, !PT ;  /* 0x0000003413177c10 */ /* 0x000fe40008ffe4ff */
[----:B-1----:R-:W-:Y:S01]  /*3320*/  IADD3 R17, P3, R0, R33, RZ ;  /* 0x0000002100117210 */ /* 0x002fe20007f7e0ff */
[----:B------:R0:W-:Y:S01]  /*3330*/  STL [R1+0x1c4], R16 ;  /* 0x0001c41001007387 */ /* 0x0001e20000100800 */
[----:B------:R-:W-:-:S03]  /*3340*/  IADD3 RZ, P1, R15, UR24, RZ ;  /* 0x000000180fff7c10 */ /* 0x000fc6000ff3e0ff */
[----:B------:R1:W-:Y:S01]  /*3350*/  STL [R1+0x1d0], R18 ;  /* 0x0001d01201007387 */ /* 0x0003e20000100800 */
[----:B------:R-:W-:Y:S02]  /*3360*/  IADD3.X R146, R19, UR51, RZ, P1, !PT ;  /* 0x0000003313927c10 */ /* 0x000fe40008ffe4ff */
[----:B------:R-:W-:Y:S01]  /*3370*/  IADD3 R152, P1, R15, UR21, RZ ;  /* 0x000000150f987c10 */ /* 0x000fe2000ff3e0ff */
[----:B------:R2:W-:Y:S01]  /*3380*/  STL [R1+0x1d8], R17 ;  /* 0x0001d81101007387 */ /* 0x0005e20000100800 */
[----:B0-----:R-:W-:Y:S02]  /*3390*/  IMAD R16, R37, 0x8, R5 ;  /* 0x0000000825107824 */ /* 0x001fe400078e0205 */
[----:B------:R-:W-:Y:S02]  /*33a0*/  IADD3.X R151, R19, UR50, RZ, P1, !PT ;  /* 0x0000003213977c10 */ /* 0x000fe40008ffe4ff */
[----:B------:R-:W-:Y:S02]  /*33b0*/  IADD3 R156, P1, R15, UR20, RZ ;  /* 0x000000140f9c7c10 */ /* 0x000fe4000ff3e0ff */
[----:B-1----:R-:W-:-:S02]  /*33c0*/  IADD3 R18, P4, R2, R33, RZ ;  /* 0x0000002102127210 */ /* 0x002fc40007f9e0ff */
[----:B------:R-:W-:Y:S02]  /*33d0*/  IADD3.X R155, R19, UR49, RZ, P1, !PT ;  /* 0x00000031139b7c10 */ /* 0x000fe40008ffe4ff */
[-C--:B--2---:R-:W-:Y:S01]  /*33e0*/  LEA.HI.X.SX32 R17, R6, R35.reuse, 0x1, P2 ;  /* 0x0000002306117211 */ /* 0x084fe200010f0eff */
[----:B------:R0:W-:Y:S01]  /*33f0*/  STL [R1+0x1e0], R18 ;  /* 0x0001e01201007387 */ /* 0x0001e20000100800 */
[-C--:B------:R-:W-:Y:S01]  /*3400*/  LEA.HI.X.SX32 R6, R0, R35.reuse, 0x1, P3 ;  /* 0x0000002300067211 */ /* 0x080fe200018f0eff */
[----:B------:R-:W-:Y:S01]  /*3410*/  IMAD R0, R37, 0x8, R16 ;  /* 0x0000000825007824 */ /* 0x000fe200078e0210 */
[----:B------:R-:W-:Y:S01]  /*3420*/  LEA.HI.X.SX32 R2, R2, R35, 0x1, P4 ;  /* 0x0000002302027211 */ /* 0x000fe200020f0eff */
[----:B------:R1:W-:Y:S01]  /*3430*/  STL [R1+0x1cc], R17 ;  /* 0x0001cc1101007387 */ /* 0x0003e20000100800 */
[----:B------:R-:W-:-:S03]  /*3440*/  IADD3 R160, P1, R15, UR19, RZ ;  /* 0x000000130fa07c10 */ /* 0x000fc6000ff3e0ff */
[----:B------:R2:W-:Y:S01]  /*3450*/  STL [R1+0x1d4], R6 ;  /* 0x0001d40601007387 */ /* 0x0005e20000100800 */
[----:B------:R-:W-:Y:S02]  /*3460*/  IADD3.X R159, R19, UR48, RZ, P1, !PT ;  /* 0x00000030139f7c10 */ /* 0x000fe40008ffe4ff */
[-C--:B0-----:R-:W-:Y:S01]  /*3470*/  IADD3 R18, P4, R7, R33.reuse, RZ ;  /* 0x0000002107127210 */ /* 0x081fe20007f9e0ff */
[----:B------:R0:W-:Y:S01]  /*3480*/  STL [R1+0x1dc], R2 ;  /* 0x0001dc0201007387 */ /* 0x0001e20000100800 */
[----:B------:R-:W-:Y:S02]  /*3490*/  IADD3 R164, P1, R15, UR18, RZ ;  /* 0x000000120fa47c10 */ /* 0x000fe4000ff3e0ff */
[-C--:B-1----:R-:W-:Y:S02]  /*34a0*/  IADD3 R17, P2, R3, R33.reuse, RZ ;  /* 0x0000002103117210 */ /* 0x082fe40007f5e0ff */
[----:B------:R-:W-:Y:S02]  /*34b0*/  IADD3.X R163, R19, UR47, RZ, P1, !PT ;  /* 0x0000002f13a37c10 */ /* 0x000fe40008ffe4ff */
[----:B--2---:R-:W-:Y:S01]  /*34c0*/  IADD3 R6, P3, R4, R33, RZ ;  /* 0x0000002104067210 */ /* 0x004fe20007f7e0ff */
[----:B------:R1:W-:Y:S01]  /*34d0*/  STL [R1+0x1e8], R17 ;  /* 0x0001e81101007387 */ /* 0x0003e20000100800 */
[----:B0-----:R-:W-:-:S03]  /*34e0*/  IMAD R2, R37, 0x8, R0 ;  /* 0x0000000825027824 */ /* 0x001fc600078e0200 */
[----:B------:R0:W-:Y:S04]  /*34f0*/  STL [R1+0x1f0], R6 ;  /* 0x0001f00601007387 */ /* 0x0001e80000100800 */
[----:B------:R-:W-:Y:S01]  /*3500*/  STL [R1+0x1f8], R18 ;  /* 0x0001f81201007387 */ /* 0x000fe20000100800 */
[-C--:B-1----:R-:W-:Y:S01]  /*3510*/  LEA.HI.X.SX32 R17, R3, R35.reuse, 0x1, P2 ;  /* 0x0000002303117211 */ /* 0x082fe200010f0eff */
[----:B------:R-:W-:Y:S01]  /*3520*/  IMAD R3, R37, 0x8, R2 ;  /* 0x0000000825037824 */ /* 0x000fe200078e0202 */
[----:B0-----:R-:W-:-:S03]  /*3530*/  LEA.HI.X.SX32 R6, R4, R35, 0x1, P3 ;  /* 0x0000002304067211 */ /* 0x001fc600018f0eff */
[----:B------:R-:W-:Y:S01]  /*3540*/  STL [R1+0x1e4], R17 ;  /* 0x0001e41101007387 */ /* 0x000fe20000100800 */
[----:B------:R-:W-:Y:S02]  /*3550*/  LEA.HI.X.SX32 R4, R7, R35, 0x1, P4 ;  /* 0x0000002307047211 */ /* 0x000fe400020f0eff */
[-C--:B------:R-:W-:Y:S01]  /*3560*/  IADD3 R7, P3, R9, R33.reuse, RZ ;  /* 0x0000002109077210 */ /* 0x080fe20007f7e0ff */
[----:B------:R0:W-:Y:S04]  /*3570*/  STL [R1+0x1ec], R6 ;  /* 0x0001ec0601007387 */ /* 0x0001e80000100800 */
[----:B------:R1:W-:Y:S01]  /*3580*/  STL [R1+0x1f4], R4 ;  /* 0x0001f40401007387 */ /* 0x0003e20000100800 */
[----:B0-----:R-:W-:Y:S01]  /*3590*/  IADD3 R6, P2, R8, R33, RZ ;  /* 0x0000002108067210 */ /* 0x001fe20007f5e0ff */
[----:B-1----:R-:W-:-:S04]  /*35a0*/  IMAD R4, R37, 0x8, R3 ;  /* 0x0000000825047824 */ /* 0x002fc800078e0203 */
[----:B------:R0:W-:Y:S04]  /*35b0*/  STL [R1+0x200], R6 ;  /* 0x0002000601007387 */ /* 0x0001e80000100800 */
[----:B------:R1:W-:Y:S01]  /*35c0*/  STL [R1+0x208], R7 ;  /* 0x0002080701007387 */ /* 0x0003e20000100800 */
[----:B0-----:R-:W-:Y:S02]  /*35d0*/  IADD3 R6, P4, R10, R33, RZ ;  /* 0x000000210a067210 */ /* 0x001fe40007f9e0ff */
[----:B-1----:R-:W-:-:S03]  /*35e0*/  LEA.HI.X.SX32 R7, R8, R35, 0x1, P2 ;  /* 0x0000002308077211 */ /* 0x002fc600010f0eff */
[----:B------:R0:W-:Y:S01]  /*35f0*/  STL [R1+0x210], R6 ;  /* 0x0002100601007387 */ /* 0x0001e20000100800 */
[----:B------:R-:W-:Y:S02]  /*3600*/  LEA.HI.X.SX32 R8, R9, R35, 0x1, P3 ;  /* 0x0000002309087211 */ /* 0x000fe400018f0eff */
[----:B------:R-:W-:Y:S01]  /*3610*/  IADD3 R9, P2, R5, R33, RZ ;  /* 0x0000002105097210 */ /* 0x000fe20007f5e0ff */
[----:B------:R1:W-:Y:S04]  /*3620*/  STL [R1+0x1fc], R7 ;  /* 0x0001fc0701007387 */ /* 0x0003e80000100800 */
[----:B------:R2:W-:Y:S01]  /*3630*/  STL [R1+0x204], R8 ;  /* 0x0002040801007387 */ /* 0x0005e20000100800 */
[----:B0-----:R-:W-:Y:S01]  /*3640*/  IMAD R6, R37, 0x8, R4 ;  /* 0x0000000825067824 */ /* 0x001fe200078e0204 */
[----:B-1----:R-:W-:-:S02]  /*3650*/  LEA.HI.X.SX32 R7, R10, R35, 0x1, P4 ;  /* 0x000000230a077211 */ /* 0x002fc400020f0eff */
[-C--:B------:R-:W-:Y:S02]  /*3660*/  IADD3 R10, P4, R0, R33.reuse, RZ ;  /* 0x00000021000a7210 */ /* 0x080fe40007f9e0ff */
[----:B--2---:R-:W-:Y:S01]  /*3670*/  IADD3 R8, P3, R16, R33, RZ ;  /* 0x0000002110087210 */ /* 0x004fe20007f7e0ff */
[----:B------:R0:W-:Y:S01]  /*3680*/  STL [R1+0x20c], R7 ;  /* 0x00020c0701007387 */ /* 0x0001e20000100800 */
[----:B------:R-:W-:-:S03]  /*3690*/  LEA.HI.X.SX32 R0, R0, R35, 0x1, P4 ;  /* 0x0000002300007211 */ /* 0x000fc600020f0eff */
[----:B------:R1:W-:Y:S04]  /*36a0*/  STL [R1+0x218], R9 ;  /* 0x0002180901007387 */ /* 0x0003e80000100800 */
[----:B------:R2:W-:Y:S01]  /*36b0*/  STL [R1+0x220], R8 ;  /* 0x0002200801007387 */ /* 0x0005e20000100800 */
[----:B0-----:R-:W-:-:S03]  /*36c0*/  IMAD R7, R37, 0x8, R6 ;  /* 0x0000000825077824 */ /* 0x001fc600078e0206 */
[----:B------:R0:W-:Y:S01]  /*36d0*/  STL [R1+0x228], R10 ;  /* 0x0002280a01007387 */ /* 0x0001e20000100800 */
[-C--:B-1----:R-:W-:Y:S01]  /*36e0*/  LEA.HI.X.SX32 R9, R5, R35.reuse, 0x1, P2 ;  /* 0x0000002305097211 */ /* 0x082fe200010f0eff */
[----:B------:R-:W-:Y:S01]  /*36f0*/  IMAD R5, R37, 0x8, R7 ;  /* 0x0000000825057824 */ /* 0x000fe200078e0207 */
[----:B--2---:R-:W-:-:S03]  /*3700*/  LEA.HI.X.SX32 R8, R16, R35, 0x1, P3 ;  /* 0x0000002310087211 */ /* 0x004fc600018f0eff */
[----:B------:R1:W-:Y:S01]  /*3710*/  STL [R1+0x214], R9 ;  /* 0x0002140901007387 */ /* 0x0003e20000100800 */
[----:B0-----:R-:W-:-:S03]  /*3720*/  IADD3 R10, P4, R4, R33, RZ ;  /* 0x00000021040a7210 */ /* 0x001fc60007f9e0ff */
[----:B------:R0:W-:Y:S04]  /*3730*/  STL [R1+0x21c], R8 ;  /* 0x00021c0801007387 */ /* 0x0001e80000100800 */
[----:B------:R2:W-:Y:S01]  /*3740*/  STL [R1+0x224], R0 ;  /* 0x0002240001007387 */ /* 0x0005e20000100800 */
[-C--:B-1----:R-:W-:Y:S02]  /*3750*/  IADD3 R9, P2, R2, R33.reuse, RZ ;  /* 0x0000002102097210 */ /* 0x082fe40007f5e0ff */
[----:B0-----:R-:W-:-:S03]  /*3760*/  IADD3 R8, P3, R3, R33, RZ ;  /* 0x0000002103087210 */ /* 0x001fc60007f7e0ff */
[----:B------:R0:W-:Y:S01]  /*3770*/  STL [R1+0x230], R9 ;  /* 0x0002300901007387 */ /* 0x0001e20000100800 */
[----:B--2---:R-:W-:-:S03]  /*3780*/  IMAD R0, R37, 0x8, R5 ;  /* 0x0000000825007824 */ /* 0x004fc600078e0205 */
[----:B------:R1:W-:Y:S04]  /*3790*/  STL [R1+0x238], R8 ;  /* 0x0002380801007387 */ /* 0x0003e80000100800 */
[----:B------:R2:W-:Y:S01]  /*37a0*/  STL [R1+0x240], R10 ;  /* 0x0002400a01007387 */ /* 0x0005e20000100800 */
[-C--:B0-----:R-:W-:Y:S01]  /*37b0*/  LEA.HI.X.SX32 R9, R2, R35.reuse, 0x1, P2 ;  /* 0x0000002302097211 */ /* 0x081fe200010f0eff */
[----:B------:R-:W-:Y:S01]  /*37c0*/  IMAD R2, R37, 0x8, R0 ;  /* 0x0000000825027824 */ /* 0x000fe200078e0200 */
[----:B-1----:R-:W-:-:S03]  /*37d0*/  LEA.HI.X.SX32 R8, R3, R35, 0x1, P3 ;  /* 0x0000002303087211 */ /* 0x002fc600018f0eff */
[----:B------:R0:W-:Y:S01]  /*37e0*/  STL [R1+0x22c], R9 ;  /* 0x00022c0901007387 */ /* 0x0001e20000100800 */
[----:B------:R-:W-:Y:S02]  /*37f0*/  LEA.HI.X.SX32 R3, R4, R35, 0x1, P4 ;  /* 0x0000002304037211 */ /* 0x000fe400020f0eff */
[----:B------:R-:W-:Y:S01]  /*3800*/  IADD3 R4, P2, R6, R33, RZ ;  /* 0x0000002106047210 */ /* 0x000fe20007f5e0ff */
[----:B------:R1:W-:Y:S01]  /*3810*/  STL [R1+0x234], R8 ;  /* 0x0002340801007387 */ /* 0x0003e20000100800 */
[----:B--2---:R-:W-:-:S03]  /*3820*/  IMAD.MOV.U32 R10, RZ, RZ, 0x3f800000 ;  /* 0x3f800000ff0a7424 */ /* 0x004fc600078e00ff */
[----:B------:R2:W-:Y:S01]  /*3830*/  STL [R1+0x23c], R3 ;  /* 0x00023c0301007387 */ /* 0x0005e20000100800 */
[----:B0-----:R-:W-:-:S03]  /*3840*/  IMAD.MOV.U32 R9, RZ, RZ, 0x3f800000 ;  /* 0x3f800000ff097424 */ /* 0x001fc600078e00ff */
[----:B------:R0:W-:Y:S01]  /*3850*/  STL [R1+0x248], R4 ;  /* 0x0002480401007387 */ /* 0x0001e20000100800 */
[----:B-1----:R-:W-:Y:S01]  /*3860*/  IADD3 R8, P3, R7, R33, RZ ;  /* 0x0000002107087210 */ /* 0x002fe20007f7e0ff */
[----:B--2---:R-:W-:-:S04]  /*3870*/  IMAD R3, R37, 0x8, R2 ;  /* 0x0000000825037824 */ /* 0x004fc800078e0202 */
[----:B------:R1:W-:Y:S01]  /*3880*/  STL [R1+0x250], R8 ;  /* 0x0002500801007387 */ /* 0x0003e20000100800 */
[----:B0-----:R-:W-:-:S04]  /*3890*/  IADD3 R4, P4, R5, R33, RZ ;  /* 0x0000002105047210 */ /* 0x001fc80007f9e0ff */
[-C--:B------:R-:W-:Y:S01]  /*38a0*/  LEA.HI.X.SX32 R5, R5, R35.reuse, 0x1, P4 ;  /* 0x0000002305057211 */ /* 0x080fe200020f0eff */
[----:B------:R0:W-:Y:S01]  /*38b0*/  STL [R1+0x258], R4 ;  /* 0x0002580401007387 */ /* 0x0001e20000100800 */
[-C--:B-1----:R-:W-:Y:S02]  /*38c0*/  LEA.HI.X.SX32 R8, R6, R35.reuse, 0x1, P2 ;  /* 0x0000002306087211 */ /* 0x082fe400010f0eff */
[----:B------:R-:W-:Y:S02]  /*38d0*/  LEA.HI.X.SX32 R6, R7, R35, 0x1, P3 ;  /* 0x0000002307067211 */ /* 0x000fe400018f0eff */
[----:B------:R-:W-:Y:S01]  /*38e0*/  IADD3 R7, P2, R0, R33, RZ ;  /* 0x0000002100077210 */ /* 0x000fe20007f5e0ff */
[----:B------:R1:W-:Y:S01]  /*38f0*/  STL [R1+0x244], R8 ;  /* 0x0002440801007387 */ /* 0x0003e20000100800 */
[----:B0-----:R-:W-:-:S03]  /*3900*/  IMAD R4, R37, 0x8, R3 ;  /* 0x0000000825047824 */ /* 0x001fc600078e0203 */
[----:B------:R0:W-:Y:S04]  /*3910*/  STL [R1+0x24c], R6 ;  /* 0x00024c0601007387 */ /* 0x0001e80000100800 */
[----:B------:R2:W-:Y:S01]  /*3920*/  STL [R1+0x254], R5 ;  /* 0x0002540501007387 */ /* 0x0005e20000100800 */
[----:B-1----:R-:W-:-:S03]  /*3930*/  IADD3 R8, P4, R3, R33, RZ ;  /* 0x0000002103087210 */ /* 0x002fc60007f9e0ff */
[----:B------:R1:W-:Y:S01]  /*3940*/  STL [R1+0x260], R7 ;  /* 0x0002600701007387 */ /* 0x0003e20000100800 */
[----:B0-----:R-:W-:Y:S01]  /*3950*/  IADD3 R6, P3, R2, R33, RZ ;  /* 0x0000002102067210 */ /* 0x001fe20007f7e0ff */
[----:B--2---:R-:W-:-:S04]  /*3960*/  IMAD R5, R37, 0x8, R4 ;  /* 0x0000000825057824 */ /* 0x004fc800078e0204 */
[----:B------:R0:W-:Y:S01]  /*3970*/  STL [R1+0x268], R6 ;  /* 0x0002680601007387 */ /* 0x0001e20000100800 */
[----:B-1----:R-:W-:-:S03]  /*3980*/  LEA.HI.X.SX32 R7, R0, R35, 0x1, P2 ;  /* 0x0000002300077211 */ /* 0x002fc600010f0eff */
[----:B------:R-:W-:Y:S01]  /*3990*/  STL [R1+0x270], R8 ;  /* 0x0002700801007387 */ /* 0x000fe20000100800 */
[C---:B------:R-:W-:Y:S01]  /*39a0*/  IADD3 R16, P2, R20.reuse, UR11, RZ ;  /* 0x0000000b14107c10 */ /* 0x040fe2000ff5e0ff */
[----:B------:R-:W-:Y:S01]  /*39b0*/  IMAD R0, R37, 0x8, R5 ;  /* 0x0000000825007824 */ /* 0x000fe200078e0205 */
[----:B------:R-:W-:Y:S01]  /*39c0*/  ULDC UR11, c[0x0][0x238] ;  /* 0x00008e00000b7ab9 */ /* 0x000fe20000000800 */
[----:B------:R-:W-:Y:S01]  /*39d0*/  STL [R1+0x25c], R7 ;  /* 0x00025c0701007387 */ /* 0x000fe20000100800 */
[----:B------:R-:W-:Y:S01]  /*39e0*/  LEA.HI.X.SX32 R20, R20, UR10, 0x1, P2 ;  /* 0x0000000a14147c11 */ /* 0x000fe200090f0eff */
[----:B------:R-:W-:Y:S01]  /*39f0*/  USHF.R.S32.HI UR10, URZ, 0x1f, UR33 ;  /* 0x0000001f3f0a7899 */ /* 0x000fe20008011421 */
[----:B------:R-:W-:Y:S01]  /*3a00*/  IADD3 RZ, P2, R16, UR27, RZ ;  /* 0x0000001b10ff7c10 */ /* 0x000fe2000ff5e0ff */
[----:B------:R-:W-:Y:S01]  /*3a10*/  USHF.R.S32.HI UR27, URZ, 0x1f, UR30 ;  /* 0x0000001f3f1b7899 */ /* 0x000fe2000801141e */
[-C--:B0-----:R-:W-:Y:S02]  /*3a20*/  LEA.HI.X.SX32 R6, R2, R35.reuse, 0x1, P3 ;  /* 0x0000002302067211 */ /* 0x081fe400018f0eff */
[----:B------:R-:W-:Y:S01]  /*3a30*/  IADD3.X R24, R20, UR52, RZ, P2, !PT ;  /* 0x0000003414187c10 */ /* 0x000fe200097fe4ff */
[----:B------:R-:W-:Y:S01]  /*3a40*/  USHF.R.S32.HI UR52, URZ, 0x1f, UR28 ;  /* 0x0000001f3f347899 */ /* 0x000fe2000801141c */
[----:B------:R-:W-:Y:S01]  /*3a50*/  IADD3 R148, P2, R16, UR24, RZ ;  /* 0x0000001810947c10 */ /* 0x000fe2000ff5e0ff */
[----:B------:R0:W-:Y:S01]  /*3a60*/  STL [R1+0x264], R6 ;  /* 0x0002640601007387 */ /* 0x0001e20000100800 */
[----:B------:R-:W-:Y:S01]  /*3a70*/  LEA.HI.X.SX32 R2, R3, R35, 0x1, P4 ;  /* 0x0000002303027211 */ /* 0x000fe200020f0eff */
[----:B------:R-:W-:Y:S01]  /*3a80*/  USHF.R.S32.HI UR24, URZ, 0x1f, UR26 ;  /* 0x0000001f3f187899 */ /* 0x000fe2000801141a */
[----:B------:R-:W-:Y:S01]  /*3a90*/  IADD3.X R147, R20, UR51, RZ, P2, !PT ;  /* 0x0000003314937c10 */ /* 0x000fe200097fe4ff */
[----:B------:R-:W-:Y:S01]  /*3aa0*/  USHF.R.S32.HI UR51, URZ, 0x1f, UR25 ;  /* 0x0000001f3f337899 */ /* 0x000fe20008011419 */
[----:B------:R-:W-:Y:S01]  /*3ab0*/  IADD3 R154, P2, R16, UR21, RZ ;  /* 0x00000015109a7c10 */ /* 0x000fe2000ff5e0ff */
[----:B------:R1:W-:Y:S01]  /*3ac0*/  STL [R1+0x26c], R2 ;  /* 0x00026c0201007387 */ /* 0x0003e20000100800 */
[-C--:B------:R-:W-:Y:S01]  /*3ad0*/  IADD3 R3, P4, R5, R33.reuse, RZ ;  /* 0x0000002105037210 */ /* 0x080fe20007f9e0ff */
[----:B------:R-:W-:Y:S01]  /*3ae0*/  USHF.R.S32.HI UR21, URZ, 0x1f, UR23 ;  /* 0x0000001f3f157899 */ /* 0x000fe20008011417 */
[----:B------:R-:W-:Y:S01]  /*3af0*/  IADD3.X R153, R20, UR50, RZ, P2, !PT ;  /* 0x0000003214997c10 */ /* 0x000fe200097fe4ff */
[----:B------:R-:W-:Y:S01]  /*3b00*/  USHF.R.S32.HI UR50, URZ, 0x1f, UR22 ;  /* 0x0000001f3f327899 */ /* 0x000fe20008011416 */
[----:B------:R-:W-:Y:S01]  /*3b10*/  IADD3 R158, P2, R16, UR20, RZ ;  /* 0x00000014109e7c10 */ /* 0x000fe2000ff5e0ff */
[----:B------:R-:W-:Y:S01]  /*3b20*/  USHF.R.S32.HI UR20, URZ, 0x1f, UR43 ;  /* 0x0000001f3f147899 */ /* 0x000fe2000801142b */
[-C--:B0-----:R-:W-:Y:S01]  /*3b30*/  IADD3 R6, P3, R4, R33.reuse, RZ ;  /* 0x0000002104067210 */ /* 0x081fe20007f7e0ff */
[----:B------:R-:W-:Y:S01]  /*3b40*/  IMAD.MOV.U32 R7, RZ, RZ, 0x3f800000 ;  /* 0x3f800000ff077424 */ /* 0x000fe200078e00ff */
[----:B------:R-:W-:Y:S01]  /*3b50*/  IADD3.X R157, R20, UR49, RZ, P2, !PT ;  /* 0x00000031149d7c10 */ /* 0x000fe200097fe4ff */
[----:B------:R-:W-:Y:S01]  /*3b60*/  USHF.R.S32.HI UR49, URZ, 0x1f, UR42 ;  /* 0x0000001f3f317899 */ /* 0x000fe2000801142a */
[----:B------:R-:W-:Y:S01]  /*3b70*/  IADD3 R162, P2, R16, UR19, RZ ;  /* 0x0000001310a27c10 */ /* 0x000fe2000ff5e0ff */
[----:B------:R-:W-:Y:S01]  /*3b80*/  STL [R1+0x278], R6 ;  /* 0x0002780601007387 */ /* 0x000fe20000100800 */
[----:B-1----:R-:W-:Y:S01]  /*3b90*/  IADD3 R2, P5, R0, R33, RZ ;  /* 0x0000002100027210 */ /* 0x002fe20007fbe0ff */
[----:B------:R-:W-:Y:S01]  /*3ba0*/  USHF.R.S32.HI UR19, URZ, 0x1f, UR41 ;  /* 0x0000001f3f137899 */ /* 0x000fe20008011429 */
[----:B------:R-:W-:Y:S01]  /*3bb0*/  IADD3.X R161, R20, UR48, RZ, P2, !PT ;  /* 0x0000003014a17c10 */ /* 0x000fe200097fe4ff */
[----:B------:R-:W-:Y:S01]  /*3bc0*/  STL [R1+0x280], R3 ;  /* 0x0002800301007387 */ /* 0x000fe20000100800 */
[----:B------:R-:W-:Y:S01]  /*3bd0*/  IADD3 R166, P2, R16, UR18, RZ ;  /* 0x0000001210a67c10 */ /* 0x000fe2000ff5e0ff */
[----:B------:R-:W-:Y:S01]  /*3be0*/  USHF.R.S32.HI UR48, URZ, 0x1f, UR40 ;  /* 0x0000001f3f307899 */ /* 0x000fe20008011428 */
[----:B------:R-:W-:Y:S01]  /*3bf0*/  LEA.HI.X.SX32 R0, R0, R35, 0x1, P5 ;  /* 0x0000002300007211 */ /* 0x000fe200028f0eff */
[----:B------:R0:W-:Y:S01]  /*3c00*/  STL [R1+0x288], R2 ;  /* 0x0002880201007387 */ /* 0x0001e20000100800 */
[----:B------:R-:W-:Y:S01]  /*3c10*/  IADD3.X R165, R20, UR47, RZ, P2, !PT ;  /* 0x0000002f14a57c10 */ /* 0x000fe200097fe4ff */
[----:B------:R-:W-:Y:S01]  /*3c20*/  USHF.R.S32.HI UR18, URZ, 0x1f, UR45 ;  /* 0x0000001f3f127899 */ /* 0x000fe2000801142d */
[----:B------:R-:W-:Y:S01]  /*3c30*/  IADD3 R168, P2, R15, UR17, RZ ;  /* 0x000000110fa87c10 */ /* 0x000fe2000ff5e0ff */
[----:B------:R-:W-:Y:S01]  /*3c40*/  USHF.R.S32.HI UR47, URZ, 0x1f, UR44 ;  /* 0x0000001f3f2f7899 */ /* 0x000fe2000801142c */
[----:B------:R-:W-:Y:S01]  /*3c50*/  IADD3 R170, P5, R16, UR17, RZ ;  /* 0x0000001110aa7c10 */ /* 0x000fe2000ffbe0ff */
[----:B------:R-:W-:Y:S01]  /*3c60*/  USHF.R.S32.HI UR17, URZ, 0x1f, UR46 ;  /* 0x0000001f3f117899 */ /* 0x000fe2000801142e */
[----:B------:R-:W-:-:S02]  /*3c70*/  IADD3.X R167, R19, UR60, RZ, P2, !PT ;  /* 0x0000003c13a77c10 */ /* 0x000fc400097fe4ff */
[C---:B------:R-:W-:Y:S02]  /*3c80*/  IADD3 R178, P2, R16.reuse, UR31, RZ ;  /* 0x0000001f10b27c10 */ /* 0x040fe4000ff5e0ff */
[-C--:B0-----:R-:W-:Y:S01]  /*3c90*/  LEA.HI.X.SX32 R2, R5, R35.reuse, 0x1, P4 ;  /* 0x0000002305027211 */ /* 0x081fe200020f0eff */
[----:B------:R-:W-:Y:S01]  /*3ca0*/  IMAD.MOV.U32 R5, RZ, RZ, -0x800000 ;  /* 0xff800000ff057424 */ /* 0x000fe200078e00ff */
[----:B------:R-:W-:Y:S02]  /*3cb0*/  IADD3 RZ, P4, R16, UR7, RZ ;  /* 0x0000000710ff7c10 */ /* 0x000fe4000ff9e0ff */
[C---:B------:R-:W-:Y:S02]  /*3cc0*/  IADD3.X R169, R20.reuse, UR60, RZ, P5, !PT ;  /* 0x0000003c14a97c10 */ /* 0x040fe4000affe4ff */
[----:B------:R-:W-:Y:S02]  /*3cd0*/  IADD3.X R22, R20, UR29, RZ, P4, !PT ;  /* 0x0000001d14167c10 */ /* 0x000fe4000a7fe4ff */
[----:B------:R-:W-:-:S02]  /*3ce0*/  LEA.HI.X.SX32 R3, R4, R35, 0x1, P3 ;  /* 0x0000002304037211 */ /* 0x000fc400018f0eff */
[C---:B------:R-:W-:Y:S02]  /*3cf0*/  IADD3 R172, P4, R15.reuse, UR16, RZ ;  /* 0x000000100fac7c10 */ /* 0x040fe4000ff9e0ff */
[C---:B------:R-:W-:Y:S01]  /*3d00*/  IADD3 R180, P5, R15.reuse, UR35, RZ ;  /* 0x000000230fb47c10 */ /* 0x040fe2000ffbe0ff */
[----:B------:R-:W-:Y:S01]  /*3d10*/  STL [R1+0x274], R3 ;  /* 0x0002740301007387 */ /* 0x000fe20000100800 */
[----:B------:R-:W-:Y:S01]  /*3d20*/  IADD3 RZ, P3, R15, UR7, RZ ;  /* 0x000000070fff7c10 */ /* 0x000fe2000ff7e0ff */
[----:B------:R-:W-:Y:S01]  /*3d30*/  UMOV UR7, URZ ;  /* 0x0000003f00077c82 */ /* 0x000fe20008000000 */
[----:B------:R-:W-:Y:S01]  /*3d40*/  IADD3 R174, P1, R16, UR16, RZ ;  /* 0x0000001010ae7c10 */ /* 0x000fe2000ff3e0ff */
[----:B------:R0:W-:Y:S01]  /*3d50*/  STL [R1+0x27c], R2 ;  /* 0x00027c0201007387 */ /* 0x0001e20000100800 */
[----:B------:R-:W-:Y:S01]  /*3d60*/  IADD3.X R177, R20, UR58, RZ, P2, !PT ;  /* 0x0000003a14b17c10 */ /* 0x000fe200097fe4ff */
[----:B------:R-:W-:Y:S01]  /*3d70*/  ULDC UR16, c[0x0][0x254] ;  /* 0x0000950000107ab9 */ /* 0x000fe20000000800 */
[----:B------:R-:W-:Y:S01]  /*3d80*/  IADD3.X R171, R19, UR59, RZ, P4, !PT ;  /* 0x0000003b13ab7c10 */ /* 0x000fe2000a7fe4ff */
[----:B------:R1:W-:Y:S01]  /*3d90*/  STL [R1+0x284], R0 ;  /* 0x0002840001007387 */ /* 0x0003e20000100800 */
[----:B------:R-:W-:-:S02]  /*3da0*/  IADD3 R188, P2, R15, UR39, RZ ;  /* 0x000000270fbc7c10 */ /* 0x000fc4000ff5e0ff */
[C---:B------:R-:W-:Y:S02]  /*3db0*/  IADD3.X R179, R19.reuse, UR57, RZ, P5, !PT ;  /* 0x0000003913b37c10 */ /* 0x040fe4000affe4ff */
[----:B------:R-:W-:Y:S01]  /*3dc0*/  IADD3.X R21, R19, UR29, RZ, P3, !PT ;  /* 0x0000001d13157c10 */ /* 0x000fe20009ffe4ff */
[----:B------:R-:W-:Y:S01]  /*3dd0*/  USHF.R.S32.HI UR29, URZ, 0x1f, UR32 ;  /* 0x0000001f3f1d7899 */ /* 0x000fe20008011420 */
[----:B------:R-:W-:Y:S02]  /*3de0*/  IADD3 R182, P4, R16, UR35, RZ ;  /* 0x0000002310b67c10 */ /* 0x000fe4000ff9e0ff */
[----:B------:R-:W-:Y:S02]  /*3df0*/  IADD3.X R173, R20, UR59, RZ, P1, !PT ;  /* 0x0000003b14ad7c10 */ /* 0x000fe40008ffe4ff */
[----:B------:R-:W-:Y:S02]  /*3e00*/  IADD3 R190, P5, R16, UR39, RZ ;  /* 0x0000002710be7c10 */ /* 0x000fe4000ffbe0ff */
[----:B------:R-:W-:-:S02]  /*3e10*/  IADD3 R176, P3, R15, UR31, RZ ;  /* 0x0000001f0fb07c10 */ /* 0x000fc4000ff7e0ff */
[----:B------:R-:W-:Y:S02]  /*3e20*/  IADD3 R184, P1, R15, UR38, RZ ;  /* 0x000000260fb87c10 */ /* 0x000fe4000ff3e0ff */
[C---:B------:R-:W-:Y:S02]  /*3e30*/  IADD3.X R187, R19.reuse, UR55, RZ, P2, !PT ;  /* 0x0000003713bb7c10 */ /* 0x040fe400097fe4ff */
[----:B------:R-:W-:Y:S02]  /*3e40*/  IADD3.X R181, R20, UR57, RZ, P4, !PT ;  /* 0x0000003914b57c10 */ /* 0x000fe4000a7fe4ff */
[----:B------:R-:W-:Y:S02]  /*3e50*/  IADD3 R198, P2, R16, UR36, RZ ;  /* 0x0000002410c67c10 */ /* 0x000fe4000ff5e0ff */
[----:B------:R-:W-:Y:S02]  /*3e60*/  IADD3.X R189, R20, UR55, RZ, P5, !PT ;  /* 0x0000003714bd7c10 */ /* 0x000fe4000affe4ff */
[----:B------:R-:W-:-:S02]  /*3e70*/  IADD3.X R175, R19, UR58, RZ, P3, !PT ;  /* 0x0000003a13af7c10 */ /* 0x000fc40009ffe4ff */
[----:B------:R-:W-:Y:S02]  /*3e80*/  IADD3 R192, P4, R15, UR37, RZ ;  /* 0x000000250fc07c10 */ /* 0x000fe4000ff9e0ff */
[----:B------:R-:W-:Y:S02]  /*3e90*/  IADD3.X R183, R19, UR56, RZ, P1, !PT ;  /* 0x0000003813b77c10 */ /* 0x000fe40008ffe4ff */
[----:B------:R-:W-:Y:S02]  /*3ea0*/  IADD3 R200, P5, R15, UR34, RZ ;  /* 0x000000220fc87c10 */ /* 0x000fe4000ffbe0ff */
[C---:B------:R-:W-:Y:S02]  /*3eb0*/  IADD3 R186, P3, R16.reuse, UR38, RZ ;  /* 0x0000002610ba7c10 */ /* 0x040fe4000ff7e0ff */
[----:B------:R-:W-:Y:S02]  /*3ec0*/  IADD3 R194, P1, R16, UR37, RZ ;  /* 0x0000002510c27c10 */ /* 0x000fe4000ff3e0ff */
[----:B------:R-:W-:-:S02]  /*3ed0*/  IADD3.X R197, R20, UR53, RZ, P2, !PT ;  /* 0x0000003514c57c10 */ /* 0x000fc400097fe4ff */
[----:B------:R-:W-:Y:S02]  /*3ee0*/  IADD3.X R191, R19, UR54, RZ, P4, !PT ;  /* 0x0000003613bf7c10 */ /* 0x000fe4000a7fe4ff */
[----:B------:R-:W-:Y:S02]  /*3ef0*/  IADD3 R215, P2, R15, UR32, RZ ;  /* 0x000000200fd77c10 */ /* 0x000fe4000ff5e0ff */
[----:B------:R-:W-:Y:S02]  /*3f00*/  IADD3.X R199, R19, UR61, RZ, P5, !PT ;  /* 0x0000003d13c77c10 */ /* 0x000fe4000affe4ff */
[----:B------:R-:W-:Y:S02]  /*3f10*/  IADD3.X R185, R20, UR56, RZ, P3, !PT ;  /* 0x0000003814b97c10 */ /* 0x000fe40009ffe4ff */
[----:B------:R-:W-:Y:S02]  /*3f20*/  IADD3 R203, P4, R16, UR34, RZ ;  /* 0x0000002210cb7c10 */ /* 0x000fe4000ff9e0ff */
[----:B------:R-:W-:-:S02]  /*3f30*/  IADD3.X R193, R20, UR54, RZ, P1, !PT ;  /* 0x0000003614c17c10 */ /* 0x000fc40008ffe4ff */
[----:B------:R-:W-:Y:S02]  /*3f40*/  IADD3 R219, P5, R16, UR32, RZ ;  /* 0x0000002010db7c10 */ /* 0x000fe4000ffbe0ff */
[C---:B------:R-:W-:Y:S02]  /*3f50*/  IADD3 R196, P3, R15.reuse, UR36, RZ ;  /* 0x000000240fc47c10 */ /* 0x040fe4000ff7e0ff */
[----:B------:R-:W-:Y:S02]  /*3f60*/  IADD3 R207, P1, R15, UR33, RZ ;  /* 0x000000210fcf7c10 */ /* 0x000fe4000ff3e0ff */
[----:B------:R-:W-:Y:S02]  /*3f70*/  IADD3.X R213, R19, UR29, RZ, P2, !PT ;  /* 0x0000001d13d57c10 */ /* 0x000fe400097fe4ff */
[----:B------:R-:W-:Y:S02]  /*3f80*/  IADD3.X R201, R20, UR61, RZ, P4, !PT ;  /* 0x0000003d14c97c10 */ /* 0x000fe4000a7fe4ff */
[----:B------:R-:W-:-:S02]  /*3f90*/  IADD3 R235, P2, R16, UR28, RZ ;  /* 0x0000001c10eb7c10 */ /* 0x000fc4000ff5e0ff */
[----:B------:R-:W-:Y:S02]  /*3fa0*/  IADD3.X R217, R20, UR29, RZ, P5, !PT ;  /* 0x0000001d14d97c10 */ /* 0x000fe4000affe4ff */
[----:B------:R-:W-:Y:S02]  /*3fb0*/  IADD3.X R195, R19, UR53, RZ, P3, !PT ;  /* 0x0000003513c37c10 */ /* 0x000fe40009ffe4ff */
[----:B------:R-:W-:Y:S02]  /*3fc0*/  IADD3 R223, P4, R15, UR30, RZ ;  /* 0x0000001e0fdf7c10 */ /* 0x000fe4000ff9e0ff */
[----:B------:R-:W-:Y:S02]  /*3fd0*/  IADD3.X R205, R19, UR10, RZ, P1, !PT ;  /* 0x0000000a13cd7c10 */ /* 0x000fe40008ffe4ff */
[----:B------:R-:W-:Y:S02]  /*3fe0*/  IADD3 R239, P5, R15, UR26, RZ ;  /* 0x0000001a0fef7c10 */ /* 0x000fe4000ffbe0ff */
[----:B------:R-:W-:-:S02]  /*3ff0*/  IADD3 R211, P3, R16, UR33, RZ ;  /* 0x0000002110d37c10 */ /* 0x000fc4000ff7e0ff */
[----:B------:R-:W-:Y:S02]  /*4000*/  IADD3 R227, P1, R16, UR30, RZ ;  /* 0x0000001e10e37c10 */ /* 0x000fe4000ff3e0ff */
[C---:B------:R-:W-:Y:S02]  /*4010*/  IADD3.X R233, R20.reuse, UR52, RZ, P2, !PT ;  /* 0x0000003414e97c10 */ /* 0x040fe400097fe4ff */
[----:B------:R-:W-:Y:S02]  /*4020*/  IADD3.X R221, R19, UR27, RZ, P4, !PT ;  /* 0x0000001b13dd7c10 */ /* 0x000fe4000a7fe4ff */
[----:B0-----:R-:W-:Y:S02]  /*4030*/  IADD3 R2, P2, R15, UR23, RZ ;  /* 0x000000170f027c10 */ /* 0x001fe4000ff5e0ff */
[----:B------:R-:W-:Y:S02]  /*4040*/  IADD3.X R237, R19, UR24, RZ, P5, !PT ;  /* 0x0000001813ed7c10 */ /* 0x000fe4000affe4ff */
[----:B------:R-:W-:Y:S01]  /*4050*/  IADD3.X R209, R20, UR10, RZ, P3, !PT ;  /* 0x0000000a14d17c10 */ /* 0x000fe20009ffe4ff */
[----:B------:R0:W-:Y:S01]  /*4060*/  STL [R1], R2 ;  /* 0x0000000201007387 */ /* 0x0001e20000100800 */
[----:B------:R-:W-:-:S02]  /*4070*/  IADD3 R242, P4, R16, UR26, RZ ;  /* 0x0000001a10f27c10 */ /* 0x000fc4000ff9e0ff */
[----:B------:R-:W-:Y:S02]  /*4080*/  IADD3.X R225, R20, UR27, RZ, P1, !PT ;  /* 0x0000001b14e17c10 */ /* 0x000fe40008ffe4ff */
[----:B-1----:R-:W-:Y:S02]  /*4090*/  IADD3 R0, P5, R16, UR23, RZ ;  /* 0x0000001710007c10 */ /* 0x002fe4000ffbe0ff */
[C---:B------:R-:W-:Y:S02]  /*40a0*/  IADD3 R231, P3, R15.reuse, UR28, RZ ;  /* 0x0000001c0fe77c10 */ /* 0x040fe4000ff7e0ff */
[----:B------:R-:W-:Y:S01]  /*40b0*/  IADD3 R247, P1, R15, UR25, RZ ;  /* 0x000000190ff77c10 */ /* 0x000fe2000ff3e0ff */
[----:B------:R1:W-:Y:S01]  /*40c0*/  STL [R1+0x8], R0 ;  /* 0x0000080001007387 */ /* 0x0003e20000100800 */
[----:B------:R-:W-:Y:S02]  /*40d0*/  IADD3.X R241, R20, UR24, RZ, P4, !PT ;  /* 0x0000001814f17c10 */ /* 0x000fe4000a7fe4ff */
[----:B------:R-:W-:-:S02]  /*40e0*/  IADD3.X R229, R19, UR52, RZ, P3, !PT ;  /* 0x0000003413e57c10 */ /* 0x000fc40009ffe4ff */
[----:B0-----:R-:W-:Y:S02]  /*40f0*/  IADD3 R2, P4, R15, UR22, RZ ;  /* 0x000000160f027c10 */ /* 0x001fe4000ff9e0ff */
[C---:B------:R-:W-:Y:S02]  /*4100*/  IADD3.X R244, R19.reuse, UR51, RZ, P1, !PT ;  /* 0x0000003313f47c10 */ /* 0x040fe40008ffe4ff */
[C---:B------:R-:W-:Y:S01]  /*4110*/  IADD3 R251, P3, R16.reuse, UR25, RZ ;  /* 0x0000001910fb7c10 */ /* 0x040fe2000ff7e0ff */
[----:B------:R0:W-:Y:S01]  /*4120*/  STL [R1+0x10], R2 ;  /* 0x0000100201007387 */ /* 0x0001e20000100800 */
[----:B-1----:R-:W-:Y:S02]  /*4130*/  IADD3 R0, P1, R16, UR22, RZ ;  /* 0x0000001610007c10 */ /* 0x002fe4000ff3e0ff */
[C---:B------:R-:W-:Y:S02]  /*4140*/  IADD3.X R249, R20.reuse, UR51, RZ, P3, !PT ;  /* 0x0000003314f97c10 */ /* 0x040fe40009ffe4ff */
[----:B------:R-:W-:Y:S01]  /*4150*/  IADD3.X R252, R19, UR21, RZ, P2, !PT ;  /* 0x0000001513fc7c10 */ /* 0x000fe200097fe4ff */
[----:B------:R1:W-:Y:S01]  /*4160*/  STL [R1+0x18], R0 ;  /* 0x0000180001007387 */ /* 0x0003e20000100800 */
[----:B------:R-:W-:-:S02]  /*4170*/  IADD3.X R3, R20, UR21, RZ, P5, !PT ;  /* 0x0000001514037c10 */ /* 0x000fc4000affe4ff */
[----:B0-----:R-:W-:-:S05]  /*4180*/  IADD3 R2, P3, R15, UR43, RZ ;  /* 0x0000002b0f027c10 */ /* 0x001fca000ff7e0ff */
[----:B------:R0:W-:Y:S01]  /*4190*/  STL [R1+0x20], R2 ;  /* 0x0000200201007387 */ /* 0x0001e20000100800 */
[----:B-1----:R-:W-:-:S05]  /*41a0*/  IADD3 R0, P2, R16, UR43, RZ ;  /* 0x0000002b10007c10 */ /* 0x002fca000ff5e0ff */
[----:B------:R1:W-:Y:S01]  /*41b0*/  STL [R1+0x28], R0 ;  /* 0x0000280001007387 */ /* 0x0003e20000100800 */
[----:B0-----:R-:W-:-:S03]  /*41c0*/  IADD3 R2, P5, R15, UR42, RZ ;  /* 0x0000002a0f027c10 */ /* 0x001fc6000ffbe0ff */
[----:B------:R0:W-:Y:S04]  /*41d0*/  STL [R1+0x4], R3 ;  /* 0x0000040301007387 */ /* 0x0001e80000100800 */
[----:B------:R2:W-:Y:S01]  /*41e0*/  STL [R1+0x30], R2 ;  /* 0x0000300201007387 */ /* 0x0005e20000100800 */
[----:B-1----:R-:W-:Y:S02]  /*41f0*/  IADD3.X R0, R19, UR50, RZ, P4, !PT ;  /* 0x0000003213007c10 */ /* 0x002fe4000a7fe4ff */
[----:B0-----:R-:W-:-:S03]  /*4200*/  IADD3 R3, P4, R16, UR42, RZ ;  /* 0x0000002a10037c10 */ /* 0x001fc6000ff9e0ff */
[----:B------:R0:W-:Y:S01]  /*4210*/  STL [R1+0xc], R0 ;  /* 0x00000c0001007387 */ /* 0x0001e20000100800 */
[----:B--2---:R-:W-:-:S03]  /*4220*/  IADD3.X R2, R20, UR50, RZ, P1, !PT ;  /* 0x0000003214027c10 */ /* 0x004fc60008ffe4ff */
[----:B------:R1:W-:Y:S04]  /*4230*/  STL [R1+0x38], R3 ;  /* 0x0000380301007387 */ /* 0x0003e80000100800 */
[----:B------:R2:W-:Y:S01]  /*4240*/  STL [R1+0x14], R2 ;  /* 0x0000140201007387 */ /* 0x0005e20000100800 */
[----:B0-----:R-:W-:Y:S02]  /*4250*/  IADD3 R0, P1, R15, UR41, RZ ;  /* 0x000000290f007c10 */ /* 0x001fe4000ff3e0ff */
[----:B-1----:R-:W-:-:S03]  /*4260*/  IADD3.X R3, R19, UR20, RZ, P3, !PT ;  /* 0x0000001413037c10 */ /* 0x002fc60009ffe4ff */
[----:B------:R0:W-:Y:S01]  /*4270*/  STL [R1+0x40], R0 ;  /* 0x0000400001007387 */ /* 0x0001e20000100800 */
[----:B--2---:R-:W-:-:S03]  /*4280*/  IADD3 R2, P3, R16, UR41, RZ ;  /* 0x0000002910027c10 */ /* 0x004fc6000ff7e0ff */
[----:B------:R1:W-:Y:S04]  /*4290*/  STL [R1+0x1c], R3 ;  /* 0x00001c0301007387 */ /* 0x0003e80000100800 */
[----:B------:R2:W-:Y:S01]  /*42a0*/  STL [R1+0x48], R2 ;  /* 0x0000480201007387 */ /* 0x0005e20000100800 */
[----:B0-----:R-:W-:Y:S02]  /*42b0*/  IADD3.X R0, R20, UR20, RZ, P2, !PT ;  /* 0x0000001414007c10 */ /* 0x001fe400097fe4ff */
[----:B-1----:R-:W-:-:S03]  /*42c0*/  IADD3 R3, P2, R15, UR40, RZ ;  /* 0x000000280f037c10 */ /* 0x002fc6000ff5e0ff */
        /* <DEDUP_REMOVED lines=31> */
[----:B--2---:R-:W-:-:S05]  /*44c0*/  IADD3.X R2, R20, UR18, RZ, P1, !PT ;  /* 0x0000001214027c10 */ /* 0x004fca0008ffe4ff */
[----:B------:R1:W-:Y:S01]  /*44d0*/  STL [R1+0x64], R2 ;  /* 0x0000640201007387 */ /* 0x0003e20000100800 */
[----:B0-----:R-:W-:-:S05]  /*44e0*/  IADD3.X R0, R19, UR47, RZ, P3, !PT ;  /* 0x0000002f13007c10 */ /* 0x001fca0009ffe4ff */
[----:B------:R0:W-:Y:S01]  /*44f0*/  STL [R1+0x6c], R0 ;  /* 0x00006c0001007387 */ /* 0x0001e20000100800 */
[----:B-1----:R-:W-:-:S03]  /*4500*/  IADD3.X R2, R19, UR17, RZ, P5, !PT ;  /* 0x0000001113027c10 */ /* 0x002fc6000affe4ff */
[----:B------:R1:W-:Y:S04]  /*4510*/  STL [R1+0x74], R3 ;  /* 0x0000740301007387 */ /* 0x0003e80000100800 */
[----:B------:R1:W-:Y:S01]  /*4520*/  STL [R1+0x7c], R2 ;  /* 0x00007c0201007387 */ /* 0x0003e20000100800 */
[----:B0-----:R-:W-:-:S05]  /*4530*/  IADD3.X R0, R20, UR17, RZ, P4, !PT ;  /* 0x0000001114007c10 */ /* 0x001fca000a7fe4ff */
[----:B------:R1:W-:Y:S02]  /*4540*/  STL [R1+0x84], R0 ;  /* 0x0000840001007387 */ /* 0x0003e40000100800 */
.L_x_1:
[----:B------:R-:W-:Y:S02]  /*4550*/  USHF.R.S32.HI UR10, URZ, 0x1f, UR6 ;  /* 0x0000001f3f0a7899 */ /* 0x000fe40008011406 */
[----:B-1----:R-:W-:Y:S01]  /*4560*/  IADD3 R2, P1, R15, UR6, RZ ;  /* 0x000000060f027c10 */ /* 0x002fe2000ff3e0ff */
[----:B------:R-:W2:Y:S01]  /*4570*/  LDL R133, [R1] ;  /* 0x0000000001857983 */ /* 0x000ea20000100800 */
[----:B------:R-:W-:Y:S02]  /*4580*/  IADD3 R30, P2, R16, UR6, RZ ;  /* 0x00000006101e7c10 */ /* 0x000fe4000ff5e0ff */
[----:B------:R-:W-:Y:S01]  /*4590*/  IADD3.X R3, R19, UR10, RZ, P1, !PT ;  /* 0x0000000a13037c10 */ /* 0x000fe20008ffe4ff */
[----:B------:R-:W3:Y:S01]  /*45a0*/  LDL R134, [R1+0x8] ;  /* 0x0000080001867983 */ /* 0x000ee20000100800 */
[----:B------:R-:W-:Y:S02]  /*45b0*/  IADD3.X R31, R20, UR10, RZ, P2, !PT ;  /* 0x0000000a141f7c10 */ /* 0x000fe400097fe4ff */
[----:B------:R-:W-:Y:S01]  /*45c0*/  IADD3 R36, P1, R148, UR6, RZ ;  /* 0x0000000694247c10 */ /* 0x000fe2000ff3e0ff */
[----:B------:R0:W4:Y:S03]  /*45d0*/  LDG.E.U8 R29, desc[UR14][R2.64] ;  /* 0x0000000e021d7981 */ /* 0x000126000c1e1100 */
[----:B------:R-:W-:Y:S01]  /*45e0*/  IADD3.X R37, R147, UR10, RZ, P1, !PT ;  /* 0x0000000a93257c10 */ /* 0x000fe20008ffe4ff */
[----:B------:R1:W5:Y:S04]  /*45f0*/  LDG.E.U8 R0, desc[UR14][R30.64] ;  /* 0x0000000e1e007981 */ /* 0x000368000c1e1100 */
[----:B------:R-:W4:Y:S01]  /*4600*/  LDL R142, [R1+0x10] ;  /* 0x00001000018e7983 */ /* 0x000f220000100800 */
[----:B0-----:R-:W-:-:S03]  /*4610*/  IADD3 R2, P2, R152, UR6, RZ ;  /* 0x0000000698027c10 */ /* 0x001fc6000ff5e0ff */
[----:B------:R-:W5:Y:S01]  /*4620*/  LDL R135, [R1+0x4] ;  /* 0x0000040001877983 */ /* 0x000f620000100800 */
[----:B------:R-:W-:Y:S02]  /*4630*/  IADD3.X R3, R151, UR10, RZ, P2, !PT ;  /* 0x0000000a97037c10 */ /* 0x000fe400097fe4ff */
[----:B-1----:R-:W-:Y:S01]  /*4640*/  IADD3 R30, P1, R154, UR6, RZ ;  /* 0x000000069a1e7c10 */ /* 0x002fe2000ff3e0ff */
[----:B------:R-:W5:Y:S01]  /*4650*/  LDL R4, [R1+0xc] ;  /* 0x00000c0001047983 */ /* 0x000f620000100800 */
[----:B------:R-:W-:Y:S02]  /*4660*/  IADD3 R32, P2, R156, UR6, RZ ;  /* 0x000000069c207c10 */ /* 0x000fe4000ff5e0ff */
[----:B------:R-:W-:Y:S01]  /*4670*/  IADD3.X R31, R153, UR10, RZ, P1, !PT ;  /* 0x0000000a991f7c10 */ /* 0x000fe20008ffe4ff */
[----:B------:R0:W5:Y:S01]  /*4680*/  LDG.E.U8 R35, desc[UR14][R2.64] ;  /* 0x0000000e02237981 */ /* 0x000162000c1e1100 */
[----:B------:R-:W-:-:S03]  /*4690*/  IADD3.X R33, R155, UR10, RZ, P2, !PT ;  /* 0x0000000a9b217c10 */ /* 0x000fc600097fe4ff */
[----:B------:R1:W5:Y:S04]  /*46a0*/  LDG.E.U8 R34, desc[UR14][R30.64] ;  /* 0x0000000e1e227981 */ /* 0x000368000c1e1100 */
[----:B------:R-:W5:Y:S01]  /*46b0*/  LDG.E.U8 R33, desc[UR14][R32.64] ;  /* 0x0000000e20217981 */ /* 0x000f62000c1e1100 */
[----:B0-----:R-:W-:-:S03]  /*46c0*/  IADD3 R2, P1, R158, UR6, RZ ;  /* 0x000000069e027c10 */ /* 0x001fc6000ff3e0ff */
[----:B------:R-:W5:Y:S01]  /*46d0*/  LDL R136, [R1+0x18] ;  /* 0x0000180001887983 */ /* 0x000f620000100800 */
[----:B------:R-:W-:Y:S02]  /*46e0*/  IADD3.X R3, R157, UR10, RZ, P1, !PT ;  /* 0x0000000a9d037c10 */ /* 0x000fe40008ffe4ff */
[----:B-1----:R-:W-:Y:S01]  /*46f0*/  IADD3 R30, P2, R160, UR6, RZ ;  /* 0x00000006a01e7c10 */ /* 0x002fe2000ff5e0ff */
[----:B------:R-:W5:Y:S01]  /*4700*/  LDG.E.U8 R36, desc[UR14][R36.64] ;  /* 0x0000000e24247981 */ /* 0x000f62000c1e1100 */
[----:B------:R-:W-:Y:S02]  /*4710*/  IADD3 R40, P1, R162, UR6, RZ ;  /* 0x00000006a2287c10 */ /* 0x000fe4000ff3e0ff */
[----:B------:R-:W-:Y:S01]  /*4720*/  IADD3.X R31, R159, UR10, RZ, P2, !PT ;  /* 0x0000000a9f1f7c10 */ /* 0x000fe200097fe4ff */
[----:B------:R0:W5:Y:S01]  /*4730*/  LDG.E.U8 R32, desc[UR14][R2.64] ;  /* 0x0000000e02207981 */ /* 0x000162000c1e1100 */
[----:B------:R-:W-:Y:S02]  /*4740*/  IADD3.X R41, R161, UR10, RZ, P1, !PT ;  /* 0x0000000aa1297c10 */ /* 0x000fe40008ffe4ff */
[----:B------:R-:W-:Y:S01]  /*4750*/  IADD3 R38, P1, R166, UR6, RZ ;  /* 0x00000006a6267c10 */ /* 0x000fe2000ff3e0ff */
[----:B------:R-:W5:Y:S04]  /*4760*/  LDL R137, [R1+0x14] ;  /* 0x0000140001897983 */ /* 0x000f680000100800 */
[----:B------:R-:W5:Y:S01]  /*4770*/  LDG.E.U8 R31, desc[UR14][R30.64] ;  /* 0x0000000e1e1f7981 */ /* 0x000f62000c1e1100 */
[----:B0-----:R-:W-:-:S03]  /*4780*/  IADD3 R2, P2, R164, UR6, RZ ;  /* 0x00000006a4027c10 */ /* 0x001fc6000ff5e0ff */
[----:B------:R-:W5:Y:S01]  /*4790*/  LDL R216, [R1+0x28] ;  /* 0x0000280001d87983 */ /* 0x000f620000100800 */
[----:B------:R-:W-:Y:S02]  /*47a0*/  IADD3.X R3, R163, UR10, RZ, P2, !PT ;  /* 0x0000000aa3037c10 */ /* 0x000fe400097fe4ff */
[----:B------:R-:W-:Y:S01]  /*47b0*/  IADD3.X R39, R165, UR10, RZ, P1, !PT ;  /* 0x0000000aa5277c10 */ /* 0x000fe20008ffe4ff */
[----:B------:R-:W5:Y:S04]  /*47c0*/  LDL R138, [R1+0x1c] ;  /* 0x00001c00018a7983 */ /* 0x000f680000100800 */
[----:B------:R0:W5:Y:S04]  /*47d0*/  LDG.E.U8 R28, desc[UR14][R2.64] ;  /* 0x0000000e021c7981 */ /* 0x000168000c1e1100 */
[----:B------:R1:W5:Y:S04]  /*47e0*/  LDG.E.U8 R30, desc[UR14][R40.64] ;  /* 0x0000000e281e7981 */ /* 0x000368000c1e1100 */
[----:B------:R1:W5:Y:S01]  /*47f0*/  LDG.E.U8 R8, desc[UR14][R38.64] ;  /* 0x0000000e26087981 */ /* 0x000362000c1e1100 */
[----:B0-----:R-:W-:-:S03]  /*4800*/  IADD3 R2, P1, R170, UR6, RZ ;  /* 0x00000006aa027c10 */ /* 0x001fc6000ff3e0ff */
[----:B------:R-:W5:Y:S01]  /*4810*/  LDL R214, [R1+0x30] ;  /* 0x0000300001d67983 */ /* 0x000f620000100800 */
[----:B------:R-:W-:-:S03]  /*4820*/  IADD3.X R3, R169, UR10, RZ, P1, !PT ;  /* 0x0000000aa9037c10 */ /* 0x000fc60008ffe4ff */
[----:B------:R-:W5:Y:S04]  /*4830*/  LDL R139, [R1+0x24] ;  /* 0x00002400018b7983 */ /* 0x000f680000100800 */
[----:B------:R-:W5:Y:S04]  /*4840*/  LDG.E.U8 R2, desc[UR14][R2.64] ;  /* 0x0000000e02027981 */ /* 0x000f68000c1e1100 */
[----:B------:R-:W5:Y:S04]  /*4850*/  LDL R212, [R1+0x38] ;  /* 0x0000380001d47983 */ /* 0x000f680000100800 */
[----:B------:R-:W5:Y:S04]  /*4860*/  LDL R140, [R1+0x2c] ;  /* 0x00002c00018c7983 */ /* 0x000f680000100800 */
[----:B------:R-:W5:Y:S01]  /*4870*/  LDL R3, [R1+0x20] ;  /* 0x0000200001037983 */ /* 0x000f620000100800 */
[----:B-1----:R-:W-:-:S03]  /*4880*/  IADD3 R40, P2, R168, UR6, RZ ;  /* 0x00000006a8287c10 */ /* 0x002fc6000ff5e0ff */
[----:B------:R-:W5:Y:S01]  /*4890*/  LDL R210, [R1+0x40] ;  /* 0x0000400001d27983 */ /* 0x000f620000100800 */
[----:B------:R-:W-:Y:S02]  /*48a0*/  IADD3.X R41, R167, UR10, RZ, P2, !PT ;  /* 0x0000000aa7297c10 */ /* 0x000fe400097fe4ff */
[----:B------:R-:W-:Y:S01]  /*48b0*/  IADD3 R38, P2, R172, UR6, RZ ;  /* 0x00000006ac267c10 */ /* 0x000fe2000ff5e0ff */
[----:B------:R-:W5:Y:S01]  /*48c0*/  LDL R141, [R1+0x34] ;  /* 0x00003400018d7983 */ /* 0x000f620000100800 */
[----:B------:R-:W-:Y:S02]  /*48d0*/  IADD3 R42, P1, R174, UR6, RZ ;  /* 0x00000006ae2a7c10 */ /* 0x000fe4000ff3e0ff */
[----:B------:R-:W-:Y:S01]  /*48e0*/  IADD3.X R39, R171, UR10, RZ, P2, !PT ;  /* 0x0000000aab277c10 */ /* 0x000fe200097fe4ff */
[----:B------:R0:W5:Y:S01]  /*48f0*/  LDG.E.U8 R6, desc[UR14][R40.64] ;  /* 0x0000000e28067981 */ /* 0x000162000c1e1100 */
[----:B------:R-:W-:Y:S02]  /*4900*/  IADD3 R44, P2, R176, UR6, RZ ;  /* 0x00000006b02c7c10 */ /* 0x000fe4000ff5e0ff */
[----:B------:R-:W-:Y:S01]  /*4910*/  IADD3.X R43, R173, UR10, RZ, P1, !PT ;  /* 0x0000000aad2b7c10 */ /* 0x000fe20008ffe4ff */
[----:B------:R-:W5:Y:S01]  /*4920*/  LDG.E.U8 R38, desc[UR14][R38.64] ;  /* 0x0000000e26267981 */ /* 0x000f62000c1e1100 */
[----:B------:R-:W-:-:S03]  /*4930*/  IADD3.X R45, R175, UR10, RZ, P2, !PT ;  /* 0x0000000aaf2d7c10 */ /* 0x000fc600097fe4ff */
[----:B------:R1:W5:Y:S01]  /*4940*/  LDG.E.U8 R37, desc[UR14][R42.64] ;  /* 0x0000000e2a257981 */ /* 0x000362000c1e1100 */
[----:B0-----:R-:W-:-:S03]  /*4950*/  IADD3 R40, P1, R178, UR6, RZ ;  /* 0x00000006b2287c10 */ /* 0x001fc6000ff3e0ff */
[----:B------:R-:W5:Y:S01]  /*4960*/  LDL R208, [R1+0x48] ;  /* 0x0000480001d07983 */ /* 0x000f620000100800 */
[----:B------:R-:W-:-:S03]  /*4970*/  IADD3.X R41, R177, UR10, RZ, P1, !PT ;  /* 0x0000000ab1297c10 */ /* 0x000fc60008ffe4ff */
[----:B------:R0:W5:Y:S01]  /*4980*/  LDG.E.U8 R39, desc[UR14][R44.64] ;  /* 0x0000000e2c277981 */ /* 0x000162000c1e1100 */
[----:B-1----:R-:W-:-:S03]  /*4990*/  IADD3 R42, P2, R180, UR6, RZ ;  /* 0x00000006b42a7c10 */ /* 0x002fc6000ff5e0ff */
[----:B------:R1:W5:Y:S01]  /*49a0*/  LDG.E.U8 R46, desc[UR14][R40.64] ;  /* 0x0000000e282e7981 */ /* 0x000362000c1e1100 */
[----:B------:R-:W-:-:S03]  /*49b0*/  IADD3.X R43, R179, UR10, RZ, P2, !PT ;  /* 0x0000000ab32b7c10 */ /* 0x000fc600097fe4ff */
[----:B------:R-:W5:Y:S01]  /*49c0*/  LDL R206, [R1+0x50] ;  /* 0x0000500001ce7983 */ /* 0x000f620000100800 */
[----:B0-----:R-:W-:-:S03]  /*49d0*/  IADD3 R44, P1, R182, UR6, RZ ;  /* 0x00000006b62c7c10 */ /* 0x001fc6000ff3e0ff */
[----:B------:R0:W5:Y:S01]  /*49e0*/  LDG.E.U8 R47, desc[UR14][R42.64] ;  /* 0x0000000e2a2f7981 */ /* 0x000162000c1e1100 */
[----:B-1----:R-:W-:Y:S02]  /*49f0*/  IADD3 R40, P2, R184, UR6, RZ ;  /* 0x00000006b8287c10 */ /* 0x002fe4000ff5e0ff */
[----:B------:R-:W-:Y:S01]  /*4a00*/  IADD3.X R45, R181, UR10, RZ, P1, !PT ;  /* 0x0000000ab52d7c10 */ /* 0x000fe20008ffe4ff */
[----:B------:R-:W5:Y:S01]  /*4a10*/  LDL R143, [R1+0x44] ;  /* 0x00004400018f7983 */ /* 0x000f620000100800 */
[----:B------:R-:W-:-:S03]  /*4a20*/  IADD3.X R41, R183, UR10, RZ, P2, !PT ;  /* 0x0000000ab7297c10 */ /* 0x000fc600097fe4ff */
[----:B------:R1:W5:Y:S01]  /*4a30*/  LDG.E.U8 R48, desc[UR14][R44.64] ;  /* 0x0000000e2c307981 */ /* 0x000362000c1e1100 */
[----:B0-----:R-:W-:-:S03]  /*4a40*/  IADD3 R42, P1, R186, UR6, RZ ;  /* 0x00000006ba2a7c10 */ /* 0x001fc6000ff3e0ff */
[----:B------:R0:W5:Y:S01]  /*4a50*/  LDG.E.U8 R49, desc[UR14][R40.64] ;  /* 0x0000000e28317981 */ /* 0x000162000c1e1100 */
[----:B------:R-:W-:-:S03]  /*4a60*/  IADD3.X R43, R185, UR10, RZ, P1, !PT ;  /* 0x0000000ab92b7c10 */ /* 0x000fc60008ffe4ff */
[----:B------:R-:W5:Y:S01]  /*4a70*/  LDL R204, [R1+0x58] ;  /* 0x0000580001cc7983 */ /* 0x000f620000100800 */
[----:B-1----:R-:W-:-:S03]  /*4a80*/  IADD3 R44, P2, R188, UR6, RZ ;  /* 0x00000006bc2c7c10 */ /* 0x002fc6000ff5e0ff */
[----:B------:R1:W5:Y:S01]  /*4a90*/  LDG.E.U8 R50, desc[UR14][R42.64] ;  /* 0x0000000e2a327981 */ /* 0x000362000c1e1100 */
[----:B0-----:R-:W-:Y:S02]  /*4aa0*/  IADD3 R40, P1, R190, UR6, RZ ;  /* 0x00000006be287c10 */ /* 0x001fe4000ff3e0ff */
[----:B------:R-:W-:Y:S01]  /*4ab0*/  IADD3.X R45, R187, UR10, RZ, P2, !PT ;  /* 0x0000000abb2d7c10 */ /* 0x000fe200097fe4ff */
        /* <DEDUP_REMOVED lines=33> */
[----:B------:R-:W-:Y:S01]  /*4cd0*/  USHF.L.U32 UR18, UR16, 0x1, URZ ;  /* 0x0000000110127899 */ /* 0x000fe2000800063f */
[----:B------:R-:W-:Y:S01]  /*4ce0*/  IADD3.X R41, R213, UR10, RZ, P2, !PT ;  /* 0x0000000ad5297c10 */ /* 0x000fe200097fe4ff */
[----:B------:R-:W-:Y:S01]  /*4cf0*/  UIMAD UR17, UR16, 0x3, URZ ;  /* 0x00000003101178a4 */ /* 0x000fe2000f8e023f */
[----:B------:R-:W5:Y:S01]  /*4d00*/  LDL R243, [R1+0x90] ;  /* 0x0000900001f37983 */ /* 0x000f620000100800 */
[----:B0-----:R-:W-:-:S03]  /*4d10*/  IADD3 R42, P1, R219, UR6, RZ ;  /* 0x00000006db2a7c10 */ /* 0x001fc6000ff3e0ff */
[----:B------:R0:W5:Y:S01]  /*4d20*/  LDG.E.U8 R124, desc[UR14][R44.64] ;  /* 0x0000000e2c7c7981 */ /* 0x000162000c1e1100 */
[----:B------:R-:W-:-:S03]  /*4d30*/  IADD3.X R43, R217, UR10, RZ, P1, !PT ;  /* 0x0000000ad92b7c10 */ /* 0x000fc60008ffe4ff */
[----:B------:R1:W5:Y:S04]  /*4d40*/  LDG.E.U8 R125, desc[UR14][R40.64] ;  /* 0x0000000e287d7981 */ /* 0x000368000c1e1100 */
[----:B------:R1:W5:Y:S01]  /*4d50*/  LDG.E.U8 R126, desc[UR14][R42.64] ;  /* 0x0000000e2a7e7981 */ /* 0x000362000c1e1100 */
[----:B0-----:R-:W-:-:S03]  /*4d60*/  IADD3 R44, P2, R223, UR6, RZ ;  /* 0x00000006df2c7c10 */ /* 0x001fc6000ff5e0ff */
[----:B------:R-:W5:Y:S01]  /*4d70*/  LDL R240, [R1+0x98] ;  /* 0x0000980001f07983 */ /* 0x000f620000100800 */
[----:B-1----:R-:W-:Y:S02]  /*4d80*/  IADD3 R40, P1, R227, UR6, RZ ;  /* 0x00000006e3287c10 */ /* 0x002fe4000ff3e0ff */
[----:B------:R-:W-:Y:S01]  /*4d90*/  IADD3.X R45, R221, UR10, RZ, P2, !PT ;  /* 0x0000000add2d7c10 */ /* 0x000fe200097fe4ff */
[----:B------:R-:W5:Y:S01]  /*4da0*/  LDL R238, [R1+0x8c] ;  /* 0x00008c0001ee7983 */ /* 0x000f620000100800 */
[----:B------:R-:W-:Y:S02]  /*4db0*/  IADD3.X R41, R225, UR10, RZ, P1, !PT ;  /* 0x0000000ae1297c10 */ /* 0x000fe40008ffe4ff */
[----:B------:R-:W-:Y:S01]  /*4dc0*/  IADD3 R42, P2, R231, UR6, RZ ;  /* 0x00000006e72a7c10 */ /* 0x000fe2000ff5e0ff */
[----:B------:R0:W5:Y:S03]  /*4dd0*/  LDG.E.U8 R127, desc[UR14][R44.64] ;  /* 0x0000000e2c7f7981 */ /* 0x000166000c1e1100 */
[----:B------:R-:W-:Y:S01]  /*4de0*/  IADD3.X R43, R229, UR10, RZ, P2, !PT ;  /* 0x0000000ae52b7c10 */ /* 0x000fe200097fe4ff */
        /* <DEDUP_REMOVED lines=19> */
[----:B--2---:R-:W-:Y:S01]  /*4f20*/  IADD3 R42, P2, R133, UR6, RZ ;  /* 0x00000006852a7c10 */ /* 0x004fe2000ff5e0ff */
[----:B------:R-:W2:Y:S04]  /*4f30*/  LDL R226, [R1+0xa4] ;  /* 0x0000a40001e27983 */ /* 0x000ea80000100800 */
[----:B------:R3:W2:Y:S01]  /*4f40*/  LDG.E.U8 R133, desc[UR14][R44.64] ;  /* 0x0000000e2c857981 */ /* 0x0006a2000c1e1100 */
[----:B------:R-:W-:-:S03]  /*4f50*/  IADD3.X R43, R252, UR10, RZ, P2, !PT ;  /* 0x0000000afc2b7c10 */ /* 0x000fc600097fe4ff */
[----:B------:R-:W2:Y:S04]  /*4f60*/  LDL R228, [R1+0xb0] ;  /* 0x0000b00001e47983 */ /* 0x000ea80000100800 */
[----:B------:R-:W2:Y:S01]  /*4f70*/  LDL R222, [R1+0xac] ;  /* 0x0000ac0001de7983 */ /* 0x000ea20000100800 */
[----:B---3--:R-:W-:-:S03]  /*4f80*/  IADD3 R44, P1, R134, UR6, RZ ;  /* 0x00000006862c7c10 */ /* 0x008fc6000ff3e0ff */
[----:B------:R4:W3:Y:S04]  /*4f90*/  LDG.E.U8 R134, desc[UR14][R40.64] ;  /* 0x0000000e28867981 */ /* 0x0008e8000c1e1100 */
[----:B------:R-:W3:Y:S04]  /*4fa0*/  LDL R224, [R1+0xb8] ;  /* 0x0000b80001e07983 */ /* 0x000ee80000100800 */
[----:B------:R-:W3:Y:S01]  /*4fb0*/  LDL R246, [R1+0x250] ;  /* 0x0002500001f67983 */ /* 0x000ee20000100800 */
[----:B----4-:R-:W-:-:S03]  /*4fc0*/  IADD3 R40, P2, R142, UR6, RZ ;  /* 0x000000068e287c10 */ /* 0x010fc6000ff5e0ff */
[----:B------:R-:W4:Y:S01]  /*4fd0*/  LDL R142, [R1+0x3c] ;  /* 0x00003c00018e7983 */ /* 0x000f220000100800 */
[----:B-----5:R-:W-:Y:S02]  /*4fe0*/  IADD3.X R45, R135, UR10, RZ, P1, !PT ;  /* 0x0000000a872d7c10 */ /* 0x020fe40008ffe4ff */
[----:B------:R-:W-:Y:S01]  /*4ff0*/  IADD3.X R41, R4, UR10, RZ, P2, !PT ;  /* 0x0000000a04297c10 */ /* 0x000fe200097fe4ff */
[----:B------:R0:W5:Y:S04]  /*5000*/  LDG.E.U8 R135, desc[UR14][R42.64] ;  /* 0x0000000e2a877981 */ /* 0x000168000c1e1100 */
[----:B------:R-:W2:Y:S04]  /*5010*/  LDL R4, [R1+0x5c] ;  /* 0x00005c0001047983 */ /* 0x000ea80000100800 */
[----:B------:R-:W5:Y:S01]  /*5020*/  LDL R248, [R1+0x258] ;  /* 0x0002580001f87983 */ /* 0x000f620000100800 */
[----:B0-----:R-:W-:-:S03]  /*5030*/  IADD3 R42, P1, R136, UR6, RZ ;  /* 0x00000006882a7c10 */ /* 0x001fc6000ff3e0ff */
[----:B------:R0:W5:Y:S04]  /*5040*/  LDG.E.U8 R136, desc[UR14][R44.64] ;  /* 0x0000000e2c887981 */ /* 0x000168000c1e1100 */
[----:B------:R-:W5:Y:S04]  /*5050*/  LDL R250, [R1+0x260] ;  /* 0x0002600001fa7983 */ /* 0x000f680000100800 */
[----:B------:R-:W5:Y:S01]  /*5060*/  LDL R245, [R1+0x268] ;  /* 0x0002680001f57983 */ /* 0x000f620000100800 */
[----:B0-----:R-:W-:-:S03]  /*5070*/  IADD3 R44, P2, R3, UR6, RZ ;  /* 0x00000006032c7c10 */ /* 0x001fc6000ff5e0ff */
[----:B------:R-:W3:Y:S01]  /*5080*/  LDL R3, [R1+0x64] ;  /* 0x0000640001037983 */ /* 0x000ee20000100800 */
[----:B------:R-:W-:Y:S02]  /*5090*/  IADD3.X R43, R137, UR10, RZ, P1, !PT ;  /* 0x0000000a892b7c10 */ /* 0x000fe40008ffe4ff */
        /* <DEDUP_REMOVED lines=8> */
[----:B------:R-:W-:-:S03]  /*5120*/  IADD3.X R43, R140, UR10, RZ, P2, !PT ;  /* 0x0000000a8c2b7c10 */ /* 0x000fc600097fe4ff */
[----:B------:R0:W5:Y:S04]  /*5130*/  LDG.E.U8 R139, desc[UR14][R44.64] ;  /* 0x0000000e2c8b7981 */ /* 0x000168000c1e1100 */
[----:B------:R1:W5:Y:S01]  /*5140*/  LDG.E.U8 R140, desc[UR14][R40.64] ;  /* 0x0000000e288c7981 */ /* 0x000362000c1e1100 */
[----:B0-----:R-:W-:-:S03]  /*5150*/  IADD3 R44, P1, R212, UR6, RZ ;  /* 0x00000006d42c7c10 */ /* 0x001fc6000ff3e0ff */
[----:B------:R-:W5:Y:S01]  /*5160*/  LDL R212, [R1+0x7c] ;  /* 0x00007c0001d47983 */ /* 0x000f620000100800 */
[----:B-1----:R-:W-:Y:S02]  /*5170*/  IADD3 R40, P2, R210, UR6, RZ ;  /* 0x00000006d2287c10 */ /* 0x002fe4000ff5e0ff */
[----:B------:R-:W-:Y:S01]  /*5180*/  IADD3.X R45, R141, UR10, RZ, P1, !PT ;  /* 0x0000000a8d2d7c10 */ /* 0x000fe20008ffe4ff */
[----:B------:R-:W5:Y:S04]  /*5190*/  LDL R210, [R1+0x74] ;  /* 0x0000740001d27983 */ /* 0x000f680000100800 */
[----:B------:R0:W5:Y:S02]  /*51a0*/  LDG.E.U8 R141, desc[UR14][R42.64] ;  /* 0x0000000e2a8d7981 */ /* 0x000164000c1e1100 */
[----:B0-----:R-:W-:-:S04]  /*51b0*/  IADD3 R42, P1, R208, UR6, RZ ;  /* 0x00000006d02a7c10 */ /* 0x001fc8000ff3e0ff */
[----:B------:R-:W-:Y:S02]  /*51c0*/  IADD3.X R43, R143, UR10, RZ, P1, !PT ;  /* 0x0000000a8f2b7c10 */ /* 0x000fe40008ffe4ff */
[----:B----4-:R-:W-:Y:S02]  /*51d0*/  IADD3.X R41, R142, UR10, RZ, P2, !PT ;  /* 0x0000000a8e297c10 */ /* 0x010fe400097fe4ff */
[----:B------:R0:W4:Y:S04]  /*51e0*/  LDG.E.U8 R142, desc[UR14][R44.64] ;  /* 0x0000000e2c8e7981 */ /* 0x000128000c1e1100 */
[----:B------:R1:W4:Y:S01]  /*51f0*/  LDG.E.U8 R143, desc[UR14][R40.64] ;  /* 0x0000000e288f7981 */ /* 0x000322000c1e1100 */
[----:B0-----:R-:W-:Y:S02]  /*5200*/  IADD3 R44, P2, R206, UR6, RZ ;  /* 0x00000006ce2c7c10 */ /* 0x001fe4000ff5e0ff */
[----:B-1----:R-:W-:-:S02]  /*5210*/  IADD3 R40, P1, R204, UR6, RZ ;  /* 0x00000006cc287c10 */ /* 0x002fc4000ff3e0ff */
[----:B------:R-:W-:Y:S02]  /*5220*/  IADD3.X R45, R144, UR10, RZ, P2, !PT ;  /* 0x0000000a902d7c10 */ /* 0x000fe400097fe4ff */
[----:B------:R0:W4:Y:S01]  /*5230*/  LDG.E.U8 R144, desc[UR14][R42.64] ;  /* 0x0000000e2a907981 */ /* 0x000122000c1e1100 */
[----:B------:R-:W-:-:S03]  /*5240*/  IADD3.X R41, R145, UR10, RZ, P1, !PT ;  /* 0x0000000a91297c10 */ /* 0x000fc60008ffe4ff */
[----:B------:R1:W4:Y:S01]  /*5250*/  LDG.E.U8 R145, desc[UR14][R44.64] ;  /* 0x0000000e2c917981 */ /* 0x000322000c1e1100 */
[----:B0-----:R-:W-:Y:S02]  /*5260*/  IADD3 R42, P2, R202, UR6, RZ ;  /* 0x00000006ca2a7c10 */ /* 0x001fe4000ff5e0ff */
[----:B-1----:R-:W-:Y:S02]  /*5270*/  IADD3 R44, P1, R149, UR6, RZ ;  /* 0x00000006952c7c10 */ /* 0x002fe4000ff3e0ff */
[----:B--2---:R-:W-:Y:S01]  /*5280*/  IADD3.X R43, R4, UR10, RZ, P2, !PT ;  /* 0x0000000a042b7c10 */ /* 0x004fe200097fe4ff */
[----:B------:R0:W2:Y:S04]  /*5290*/  LDG.E.U8 R149, desc[UR14][R40.64] ;  /* 0x0000000e28957981 */ /* 0x0000a8000c1e1100 */
[----:B------:R-:W4:Y:S04]  /*52a0*/  LDL R4, [R1+0x88] ;  /* 0x0000880001047983 */ /* 0x000f280000100800 */
[----:B------:R1:W2:Y:S01]  /*52b0*/  LDG.E.U8 R202, desc[UR14][R42.64] ;  /* 0x0000000e2aca7981 */ /* 0x0002a2000c1e1100 */
[----:B---3--:R-:W-:-:S03]  /*52c0*/  IADD3.X R45, R3, UR10, RZ, P1, !PT ;  /* 0x0000000a032d7c10 */ /* 0x008fc60008ffe4ff */
[----:B------:R-:W3:Y:S01]  /*52d0*/  LDL R3, [R1+0x84] ;  /* 0x0000840001037983 */ /* 0x000ee20000100800 */
[----:B0-----:R-:W-:Y:S02]  /*52e0*/  VIADD R40, R15, UR16 ;  /* 0x000000100f287c36 */ /* 0x001fe40008000000 */
[----:B-1----:R-:W-:Y:S01]  /*52f0*/  VIADD R42, R16, UR16 ;  /* 0x00000010102a7c36 */ /* 0x002fe20008000000 */
[----:B------:R-:W2:Y:S02]  /*5300*/  LDG.E.U8 R44, desc[UR14][R44.64] ;  /* 0x0000000e2c2c7981 */ /* 0x000ea4000c1e1100 */
[----:B------:R-:W-:-:S04]  /*5310*/  IADD3 R40, P1, R40, UR6, RZ ;  /* 0x0000000628287c10 */ /* 0x000fc8000ff3e0ff */
[----:B------:R-:W-:Y:S02]  /*5320*/  IADD3.X R41, R21, UR10, RZ, P1, !PT ;  /* 0x0000000a15297c10 */ /* 0x000fe40008ffe4ff */
[----:B------:R-:W-:-:S03]  /*5330*/  IADD3 R42, P1, R42, UR6, RZ ;  /* 0x000000062a2a7c10 */ /* 0x000fc6000ff3e0ff */
[----:B------:R0:W2:Y:S01]  /*5340*/  LDG.E.U8 R45, desc[UR14][R40.64] ;  /* 0x0000000e282d7981 */ /* 0x0000a2000c1e1100 */
[----:B------:R-:W-:-:S05]  /*5350*/  IADD3.X R43, R22, UR10, RZ, P1, !PT ;  /* 0x0000000a162b7c10 */ /* 0x000fca0008ffe4ff */
[----:B------:R1:W2:Y:S01]  /*5360*/  LDG.E.U8 R204, desc[UR14][R42.64] ;  /* 0x0000000e2acc7981 */ /* 0x0002a2000c1e1100 */
[----:B0-----:R-:W-:-:S05]  /*5370*/  VIADD R40, R15, UR18 ;  /* 0x000000120f287c36 */ /* 0x001fca0008000000 */
[----:B------:R-:W-:-:S04]  /*5380*/  IADD3 R40, P1, R40, UR6, RZ ;  /* 0x0000000628287c10 */ /* 0x000fc8000ff3e0ff */
[----:B------:R-:W-:-:S05]  /*5390*/  IADD3.X R41, R23, UR10, RZ, P1, !PT ;  /* 0x0000000a17297c10 */ /* 0x000fca0008ffe4ff */
[----:B------:R0:W2:Y:S01]  /*53a0*/  LDG.E.U8 R206, desc[UR14][R40.64] ;  /* 0x0000000e28ce7981 */ /* 0x0000a2000c1e1100 */
[----:B-1----:R-:W-:Y:S02]  /*53b0*/  VIADD R42, R15, UR17 ;  /* 0x000000110f2a7c36 */ /* 0x002fe40008000000 */
[----:B0-----:R-:W-:-:S05]  /*53c0*/  VIADD R40, R16, UR18 ;  /* 0x0000001210287c36 */ /* 0x001fca0008000000 */
[----:B------:R-:W-:-:S04]  /*53d0*/  IADD3 R40, P1, R40, UR6, RZ ;  /* 0x0000000628287c10 */ /* 0x000fc8000ff3e0ff */
[----:B------:R-:W-:Y:S02]  /*53e0*/  IADD3.X R41, R24, UR10, RZ, P1, !PT ;  /* 0x0000000a18297c10 */ /* 0x000fe40008ffe4ff */
[----:B------:R-:W-:-:S03]  /*53f0*/  IADD3 R42, P1, R42, UR6, RZ ;  /* 0x000000062a2a7c10 */ /* 0x000fc6000ff3e0ff */
[----:B------:R0:W2:Y:S01]  /*5400*/  LDG.E.U8 R208, desc[UR14][R40.64] ;  /* 0x0000000e28d07981 */ /* 0x0000a2000c1e1100 */
[----:B------:R-:W-:-:S05]  /*5410*/  IADD3.X R43, R146, UR10, RZ, P1, !PT ;  /* 0x0000000a922b7c10 */ /* 0x000fca0008ffe4ff */
[----:B------:R-:W2:Y:S01]  /*5420*/  LDG.E.U8 R42, desc[UR14][R42.64] ;  /* 0x0000000e2a2a7981 */ /* 0x000ea2000c1e1100 */
[----:B0-----:R-:W-:-:S04]  /*5430*/  IADD3 R40, P1, R220, UR6, RZ ;  /* 0x00000006dc287c10 */ /* 0x001fc8000ff3e0ff */
[----:B------:R-:W-:-:S05]  /*5440*/  IADD3.X R41, R218, UR10, RZ, P1, !PT ;  /* 0x0000000ada297c10 */ /* 0x000fca0008ffe4ff */
[----:B------:R5:W2:Y:S02]  /*5450*/  LDG.E.U8 R43, desc[UR14][R40.64] ;  /* 0x0000000e282b7981 */ /* 0x000aa4000c1e1100 */
[----:B-----5:R-:W-:-:S04]  /*5460*/  IADD3 R40, P1, R216, UR6, RZ ;  /* 0x00000006d8287c10 */ /* 0x020fc8000ff3e0ff */
[----:B------:R-:W-:-:S05]  /*5470*/  IADD3.X R41, R210, UR10, RZ, P1, !PT ;  /* 0x0000000ad2297c10 */ /* 0x000fca0008ffe4ff */
[----:B------:R0:W5:Y:S02]  /*5480*/  LDG.E.U8 R210, desc[UR14][R40.64] ;  /* 0x0000000e28d27981 */ /* 0x000164000c1e1100 */
[----:B0-----:R-:W-:-:S04]  /*5490*/  IADD3 R40, P1, R214, UR6, RZ ;  /* 0x00000006d6287c10 */ /* 0x001fc8000ff3e0ff */
[----:B------:R-:W-:-:S05]  /*54a0*/  IADD3.X R41, R212, UR10, RZ, P1, !PT ;  /* 0x0000000ad4297c10 */ /* 0x000fca0008ffe4ff */
[----:B------:R4:W5:Y:S02]  /*54b0*/  LDG.E.U8 R212, desc[UR14][R40.64] ;  /* 0x0000000e28d47981 */ /* 0x000964000c1e1100 */
[----:B----4-:R-:W-:-:S04]  /*54c0*/  IADD3 R40, P1, R4, UR6, RZ ;  /* 0x0000000604287c10 */ /* 0x010fc8000ff3e0ff */
[----:B---3--:R-:W-:-:S05]  /*54d0*/  IADD3.X R41, R3, UR10, RZ, P1, !PT ;  /* 0x0000000a03297c10 */ /* 0x008fca0008ffe4ff */
[----:B------:R0:W3:Y:S01]  /*54e0*/  LDG.E.U8 R40, desc[UR14][R40.64] ;  /* 0x0000000e28287981 */ /* 0x0000e2000c1e1100 */
[----:B------:R-:W1:Y:S02]  /*54f0*/  S2R R216, SR_TID.X ;  /* 0x0000000000d87919 */ /* 0x000e640000002100 */
[C---:B-1----:R-:W-:Y:S01]  /*5500*/  IMAD.SHL.U32 R3, R216.reuse, 0x40, RZ ;  /* 0x00000040d8037824 */ /* 0x042fe200078e00ff */
[----:B------:R-:W-:Y:S02]  /*5510*/  SHF.R.S32.HI R4, RZ, 0x1, R216 ;  /* 0x00000001ff047819 */ /* 0x000fe400000114d8 */
[----:B------:R-:W-:Y:S02]  /*5520*/  LOP3.LUT R218, R216, 0x60, RZ, 0xc0, !PT ;  /* 0x00000060d8da7812 */ /* 0x000fe400078ec0ff */
[----:B------:R-:W-:Y:S02]  /*5530*/  LOP3.LUT R3, R3, 0x40, RZ, 0xc0, !PT ;  /* 0x0000004003037812 */ /* 0x000fe400078ec0ff */
[----:B------:R-:W-:-:S02]  /*5540*/  SGXT R4, R4, 0x1 ;  /* 0x000000010404781a */ /* 0x000fc40000000200 */
[----:B------:R-:W-:Y:S02]  /*5550*/  LOP3.LUT R214, R216, 0x7, RZ, 0xc0, !PT ;  /* 0x00000007d8d67812 */ /* 0x000fe400078ec0ff */
[----:B------:R-:W-:-:S03]  /*5560*/  LOP3.LUT R4, R3, 0x120, R4, 0xf8, !PT ;  /* 0x0000012003047812 */ /* 0x000fc600078ef804 */
[----:B------:R-:W-:Y:S01]  /*5570*/  IMAD R3, R218, 0x8, R214 ;  /* 0x00000008da037824 */ /* 0x000fe200078e02d6 */
[----:B0-----:R-:W-:Y:S01]  /*5580*/  SHF.R.S32.HI R41, RZ, 0x3, R216 ;  /* 0x00000003ff297819 */ /* 0x001fe200000114d8 */
[----:B------:R-:W-:Y:S02]  /*5590*/  IMAD.SHL.U32 R220, R216, 0x2, RZ ;  /* 0x00000002d8dc7824 */ /* 0x000fe400078e00ff */
[----:B------:R-:W-:Y:S01]  /*55a0*/  IMAD.SHL.U32 R3, R3, 0x10, RZ ;  /* 0x0000001003037824 */ /* 0x000fe200078e00ff */
[----:B------:R-:W-:-:S04]  /*55b0*/  SGXT R41, R41, 0x1 ;  /* 0x000000012929781a */ /* 0x000fc80000000200 */
[----:B------:R-:W-:Y:S02]  /*55c0*/  LOP3.LUT R3, R3, 0x30, R220, 0x78, !PT ;  /* 0x0000003003037812 */ /* 0x000fe400078e78dc */
[----:B------:R-:W-:Y:S02]  /*55d0*/  LOP3.LUT R41, R41, 0x90, RZ, 0xc0, !PT ;  /* 0x0000009029297812 */ /* 0x000fe400078ec0ff */
[----:B------:R-:W-:Y:S02]  /*55e0*/  LOP3.LUT R220, R216, 0x4, RZ, 0xc0, !PT ;  /* 0x00000004d8dc7812 */ /* 0x000fe400078ec0ff */
[----:B------:R-:W-:-:S03]  /*55f0*/  LOP3.LUT R41, R41, 0x10, R216, 0x78, !PT ;  /* 0x0000001029297812 */ /* 0x000fc600078e78d8 */
[----:B------:R-:W-:Y:S02]  /*5600*/  IMAD R4, R220, 0x80, R4 ;  /* 0x00000080dc047824 */ /* 0x000fe400078e0204 */
[----:B------:R-:W-:Y:S01]  /*5610*/  IMAD R3, R214, 0x200, R3 ;  /* 0x00000200d6037824 */ /* 0x000fe200078e0203 */
[----:B------:R-:W-:Y:S01]  /*5620*/  USHF.R.S32.HI UR10, URZ, 0x1f, UR7 ;  /* 0x0000001f3f0a7899 */ /* 0x000fe20008011407 */
[----:B------:R-:W-:Y:S01]  /*5630*/  IMAD.IADD R4, R4, 0x1, R41 ;  /* 0x0000000104047824 */ /* 0x000fe200078e0229 */
[----:B------:R-:W-:Y:S01]  /*5640*/  LOP3.LUT R41, R216, 0xff, RZ, 0xc0, !PT ;  /* 0x000000ffd8297812 */ /* 0x000fe200078ec0ff */
[----:B------:R-:W-:Y:S06]  /*5650*/  BAR.SYNC.DEFER_BLOCKING 0x0 ;  /* 0x0000000000007b1d */ /* 0x000fec0000010000 */
[----:B------:R-:W4:Y:S04]  /*5660*/  LDL R220, [R1+0x1a4] ;  /* 0x0001a40001dc7983 */ /* 0x000f280000100800 */
[----:B------:R-:W4:Y:S04]  /*5670*/  LDL R214, [R1+0x1d0] ;  /* 0x0001d00001d67983 */ /* 0x000f280000100800 */
[----:B------:R0:W-:Y:S04]  /*5680*/  STS.U8 [R41+UR9+0x8100], R0 ;  /* 0x0081000029007988 */ /* 0x0001e80008000009 */
[----:B------:R1:W-:Y:S01]  /*5690*/  STS.U8 [R41+UR9+0x9100], R2 ;  /* 0x0091000229007988 */ /* 0x0003e20008000009 */
[----:B0-----:R-:W-:-:S03]  /*56a0*/  LOP3.LUT R0, R41, 0x10, RZ, 0x3c, !PT ;  /* 0x0000001029007812 */ /* 0x001fc600078e3cff */
[----:B------:R-:W-:Y:S01]  /*56b0*/  STS.U8 [R41+UR9+0x8000], R29 ;  /* 0x0080001d29007988 */ /* 0x000fe20008000009 */
[----:B-1----:R-:W-:-:S03]  /*56c0*/  LOP3.LUT R2, R41, 0x20, RZ, 0x3c, !PT ;  /* 0x0000002029027812 */ /* 0x002fc600078e3cff */
[----:B------:R-:W-:Y:S04]  /*56d0*/  STS.U8 [R41+UR9+0x9000], R6 ;  /* 0x0090000629007988 */ /* 0x000fe80008000009 */
[----:B------:R-:W-:Y:S04]  /*56e0*/  STS.U8 [R41+UR9+0xa000], R109 ;  /* 0x00a0006d29007988 */ /* 0x000fe80008000009 */
[----:B------:R-:W-:Y:S04]  /*56f0*/  STS.U8 [R41+UR9+0xa100], R110 ;  /* 0x00a1006e29007988 */ /* 0x000fe80008000009 */
[----:B------:R-:W-:Y:S04]  /*5700*/  STS.U8 [R41+UR9+0xb000], R137 ;  /* 0x00b0008929007988 */ /* 0x000fe80008000009 */
[----:B------:R-:W-:Y:S04]  /*5710*/  STS.U8 [R41+UR9+0xb100], R138 ;  /* 0x00b1008a29007988 */ /* 0x000fe80008000009 */
[----:B--2---:R-:W-:Y:S04]  /*5720*/  STS.U8 [R0+UR9+0x8200], R45 ;  /* 0x0082002d00007988 */ /* 0x004fe80008000009 */
[----:B------:R-:W-:Y:S04]  /*5730*/  STS.U8 [R0+UR9+0x8300], R204 ;  /* 0x008300cc00007988 */ /* 0x000fe80008000009 */
[----:B------:R-:W-:Y:S04]  /*5740*/  STS.U8 [R0+UR9+0x9200], R38 ;  /* 0x0092002600007988 */ /* 0x000fe80008000009 */
[----:B------:R-:W-:Y:S04]  /*5750*/  STS.U8 [R0+UR9+0x9300], R37 ;  /* 0x0093002500007988 */ /* 0x000fe80008000009 */
[----:B------:R-:W-:Y:S04]  /*5760*/  STS.U8 [R0+UR9+0xa200], R111 ;  /* 0x00a2006f00007988 */ /* 0x000fe80008000009 */
[----:B------:R-:W-:Y:S04]  /*5770*/  STS.U8 [R0+UR9+0xa300], R124 ;  /* 0x00a3007c00007988 */ /* 0x000fe80008000009 */
[----:B------:R-:W-:Y:S04]  /*5780*/  STS.U8 [R0+UR9+0xb200], R139 ;  /* 0x00b2008b00007988 */ /* 0x000fe80008000009 */
[----:B------:R0:W-:Y:S04]  /*5790*/  STS.U8 [R0+UR9+0xb300], R140 ;  /* 0x00b3008c00007988 */ /* 0x0001e80008000009 */
[----:B------:R-:W-:Y:S04]  /*57a0*/  STS.U8 [R2+UR9+0x8400], R206 ;  /* 0x008400ce02007988 */ /* 0x000fe80008000009 */
[----:B------:R-:W-:Y:S01]  /*57b0*/  STS.U8 [R2+UR9+0x8500], R208 ;  /* 0x008500d002007988 */ /* 0x000fe20008000009 */
[----:B0-----:R-:W-:-:S03]  /*57c0*/  LOP3.LUT R0, R41, 0x30, RZ, 0x3c, !PT ;  /* 0x0000003029007812 */ /* 0x001fc600078e3cff */
[----:B------:R-:W-:Y:S04]  /*57d0*/  STS.U8 [R2+UR9+0x9400], R39 ;  /* 0x0094002702007988 */ /* 0x000fe80008000009 */
[----:B------:R-:W-:Y:S04]  /*57e0*/  STS.U8 [R2+UR9+0x9500], R46 ;  /* 0x0095002e02007988 */ /* 0x000fe80008000009 */
[----:B------:R-:W-:Y:S04]  /*57f0*/  STS.U8 [R2+UR9+0xa400], R125 ;  /* 0x00a4007d02007988 */ /* 0x000fe80008000009 */
[----:B------:R-:W-:Y:S04]  /*5800*/  STS.U8 [R2+UR9+0xa500], R126 ;  /* 0x00a5007e02007988 */ /* 0x000fe80008000009 */
[----:B------:R-:W-:Y:S04]  /*5810*/  STS.U8 [R2+UR9+0xb400], R141 ;  /* 0x00b4008d02007988 */ /* 0x000fe80008000009 */
[----:B------:R0:W-:Y:S04]  /*5820*/  STS.U8 [R2+UR9+0xb500], R142 ;  /* 0x00b5008e02007988 */ /* 0x0001e80008000009 */
[----:B------:R-:W-:Y:S04]  /*5830*/  STS.U8 [R0+UR9+0x8600], R42 ;  /* 0x0086002a00007988 */ /* 0x000fe80008000009 */
[----:B------:R-:W2:Y:S01]  /*5840*/  LDL R138, [R1+0x104] ;  /* 0x00010400018a7983 */ /* 0x000ea20000100800 */
[----:B0-----:R-:W-:-:S03]  /*5850*/  LOP3.LUT R2, R41, 0x40, RZ, 0x3c, !PT ;  /* 0x0000004029027812 */ /* 0x001fc600078e3cff */
        /* <DEDUP_REMOVED lines=17> */
[----:B------:R-:W4:Y:S01]  /*5970*/  LDL R140, [R1+0x150] ;  /* 0x00015000018c7983 */ /* 0x000f220000100800 */
[----:B0-----:R-:W-:-:S02]  /*5980*/  LOP3.LUT R2, R41, 0x60, RZ, 0x3c, !PT ;  /* 0x0000006029027812 */ /* 0x001fc400078e3cff */
[----:B------:R-:W-:Y:S01]  /*5990*/  LOP3.LUT R41, R41, 0x70, RZ, 0x3c, !PT ;  /* 0x0000007029297812 */ /* 0x000fe200078e3cff */
        /* <DEDUP_REMOVED lines=8> */
[----:B------:R-:W-:Y:S04]  /*5a20*/  STS.U8 [R2+UR9+0x8d00], R30 ;  /* 0x008d001e02007988 */ /* 0x000fe80008000009 */
[----:B------:R-:W-:Y:S04]  /*5a30*/  STS.U8 [R2+UR9+0x9c00], R53 ;  /* 0x009c003502007988 */ /* 0x000fe80008000009 */
[----:B------:R-:W-:Y:S04]  /*5a40*/  STS.U8 [R2+UR9+0x9d00], R54 ;  /* 0x009d003602007988 */ /* 0x000fe80008000009 */
[----:B------:R-:W-:Y:S04]  /*5a50*/  STS.U8 [R2+UR9+0xac00], R133 ;  /* 0x00ac008502007988 */ /* 0x000fe80008000009 */
[----:B------:R-:W-:Y:S04]  /*5a60*/  STS.U8 [R2+UR9+0xad00], R134 ;  /* 0x00ad008602007988 */ /* 0x000fe80008000009 */
[----:B------:R-:W-:Y:S04]  /*5a70*/  STS.U8 [R2+UR9+0xbc00], R43 ;  /* 0x00bc002b02007988 */ /* 0x000fe80008000009 */
[----:B-----5:R1:W-:Y:S04]  /*5a80*/  STS.U8 [R2+UR9+0xbd00], R210 ;  /* 0x00bd00d202007988 */ /* 0x0203e80008000009 */
[----:B------:R-:W-:Y:S04]  /*5a90*/  STS.U8 [R41+UR9+0x8e00], R28 ;  /* 0x008e001c29007988 */ /* 0x000fe80008000009 */
[----:B------:R-:W-:Y:S04]  /*5aa0*/  STS.U8 [R41+UR9+0x8f00], R8 ;  /* 0x008f000829007988 */ /* 0x000fe80008000009 */
[----:B------:R-:W-:Y:S04]  /*5ab0*/  STS.U8 [R41+UR9+0x9e00], R55 ;  /* 0x009e003729007988 */ /* 0x000fe80008000009 */
[----:B------:R-:W-:Y:S04]  /*5ac0*/  STS.U8 [R41+UR9+0x9f00], R108 ;  /* 0x009f006c29007988 */ /* 0x000fe80008000009 */
[----:B------:R-:W-:Y:S04]  /*5ad0*/  STS.U8 [R41+UR9+0xae00], R135 ;  /* 0x00ae008729007988 */ /* 0x000fe80008000009 */
[----:B------:R-:W-:Y:S04]  /*5ae0*/  STS.U8 [R41+UR9+0xaf00], R136 ;  /* 0x00af008829007988 */ /* 0x000fe80008000009 */
[----:B------:R-:W-:Y:S04]  /*5af0*/  STS.U8 [R41+UR9+0xbe00], R212 ;  /* 0x00be00d429007988 */ /* 0x000fe80008000009 */
[----:B---3--:R-:W-:Y:S01]  /*5b00*/  STS.U8 [R41+UR9+0xbf00], R40 ;  /* 0x00bf002829007988 */ /* 0x008fe20008000009 */
[----:B------:R-:W-:Y:S01]  /*5b10*/  BAR.SYNC.DEFER_BLOCKING 0x0 ;  /* 0x0000000000007b1d */ /* 0x000fe20000010000 */
[----:B0-----:R-:W-:-:S02]  /*5b20*/  LOP3.LUT R0, R4, 0x20, RZ, 0x3c, !PT ;  /* 0x0000002004007812 */ /* 0x001fc400078e3cff */
[----:B-1----:R-:W-:-:S03]  /*5b30*/  LOP3.LUT R2, R3, 0x40, RZ, 0x3c, !PT ;  /* 0x0000004003027812 */ /* 0x002fc600078e3cff */
[----:B------:R-:W3:Y:S04]  /*5b40*/  LDL R141, [R1+0x158] ;  /* 0x00015800018d7983 */ /* 0x000ee80000100800 */
[----:B------:R-:W5:Y:S04]  /*5b50*/  LDL R142, [R1+0x160] ;  /* 0x00016000018e7983 */ /* 0x000f680000100800 */
[----:B------:R-:W5:Y:S04]  /*5b60*/  LDL R204, [R1+0x168] ;  /* 0x0001680001cc7983 */ /* 0x000f680000100800 */
[----:B------:R-:W5:Y:S04]  /*5b70*/  LDL R143, [R1+0x170] ;  /* 0x00017000018f7983 */ /* 0x000f680000100800 */
[----:B------:R-:W0:Y:S04]  /*5b80*/  LDSM.16.M88.4 R44, [R3+UR9+0x8000] ;  /* 0x00800009032c783b */ /* 0x000e280008000200 */
[----:B------:R-:W1:Y:S04]  /*5b90*/  LDSM.16.MT88.4 R48, [R4+UR9] ;  /* 0x000000090430783b */ /* 0x000e680008004200 */
[----:B------:R-:W1:Y:S04]  /*5ba0*/  LDSM.16.MT88.4 R36, [R4+UR9+0x400] ;  /* 0x000400090424783b */ /* 0x000e680008004200 */
[----:B------:R-:W1:Y:S04]  /*5bb0*/  LDSM.16.MT88.4 R28, [R0+UR9] ;  /* 0x00000009001c783b */ /* 0x000e680008004200 */
[----:B------:R-:W1:Y:S04]  /*5bc0*/  LDSM.16.MT88.4 R32, [R0+UR9+0x400] ;  /* 0x000400090020783b */ /* 0x000e680008004200 */
[----:B------:R-:W-:Y:S04]  /*5bd0*/  LDSM.16.MT88.4 R108, [R4+UR9+0x800] ;  /* 0x00080009046c783b */ /* 0x000fe80008004200 */
[----:B------:R-:W-:Y:S04]  /*5be0*/  LDSM.16.MT88.4 R124, [R4+UR9+0xc00] ;  /* 0x000c0009047c783b */ /* 0x000fe80008004200 */
[----:B------:R-:W1:Y:S04]  /*5bf0*/  LDSM.16.MT88.4 R132, [R0+UR9+0xc00] ;  /* 0x000c00090084783b */ /* 0x000e680008004200 */
[----:B------:R-:W5:Y:S04]  /*5c00*/  LDL R206, [R1+0x178] ;  /* 0x0001780001ce7983 */ /* 0x000f680000100800 */
[----:B------:R-:W5:Y:S01]  /*5c10*/  LDL R208, [R1+0x180] ;  /* 0x0001800001d07983 */ /* 0x000f620000100800 */
[----:B0-----:R-:W-:-:S03]  /*5c20*/  F2FP.F16.E4M3.UNPACK_B R128, R44 ;  /* 0x0000002cff80723e */ /* 0x001fc600020006ff */
[----:B------:R-:W5:Y:S01]  /*5c30*/  LDL R139, [R1+0x174] ;  /* 0x00017400018b7983 */ /* 0x000f620000100800 */
[----:B------:R-:W-:Y:S01]  /*5c40*/  F2FP.F16.E4M3.UNPACK_B R129, R45 ;  /* 0x0000002dff81723e */ /* 0x000fe200020006ff */
[----:B-1----:R-:W-:Y:S02]  /*5c50*/  IMAD.MOV.U32 R40, RZ, RZ, R48 ;  /* 0x000000ffff287224 */ /* 0x002fe400078e0030 */
[----:B------:R-:W5:Y:S01]  /*5c60*/  LDL R144, [R1+0x190] ;  /* 0x0001900001907983 */ /* 0x000f620000100800 */
[----:B------:R-:W-:Y:S02]  /*5c70*/  IMAD.MOV.U32 R41, RZ, RZ, R50 ;  /* 0x000000ffff297224 */ /* 0x000fe400078e0032 */
[----:B------:R-:W-:Y:S01]  /*5c80*/  IMAD.MOV.U32 R42, RZ, RZ, R36 ;  /* 0x000000ffff2a7224 */ /* 0x000fe200078e0024 */
[----:B------:R-:W5:Y:S01]  /*5c90*/  LDL R145, [R1+0x188] ;  /* 0x0001880001917983 */ /* 0x000f620000100800 */
[----:B------:R-:W-:Y:S02]  /*5ca0*/  IMAD.MOV.U32 R43, RZ, RZ, R38 ;  /* 0x000000ffff2b7224 */ /* 0x000fe400078e0026 */
[----:B------:R-:W-:Y:S01]  /*5cb0*/  IMAD.MOV.U32 R52, RZ, RZ, R28 ;  /* 0x000000ffff347224 */ /* 0x000fe200078e001c */
[----:B------:R-:W5:Y:S01]  /*5cc0*/  LDL R202, [R1+0x198] ;  /* 0x0001980001ca7983 */ /* 0x000f620000100800 */
[----:B------:R-:W-:-:S02]  /*5cd0*/  IMAD.MOV.U32 R53, RZ, RZ, R30 ;  /* 0x000000ffff357224 */ /* 0x000fc400078e001e */
[----:B------:R-:W-:Y:S01]  /*5ce0*/  IMAD.MOV.U32 R54, RZ, RZ, R32 ;  /* 0x000000ffff367224 */ /* 0x000fe200078e0020 */
[-C--:B------:R-:W-:Y:S01]  /*5cf0*/  HMMA.16816.F32 R40, R40, R128.reuse, RZ ;  /* 0x000000802828723c */ /* 0x080fe200000018ff */
[----:B------:R-:W-:Y:S01]  /*5d00*/  IMAD.MOV.U32 R55, RZ, RZ, R34 ;  /* 0x000000ffff377224 */ /* 0x000fe200078e0022 */
[----:B------:R-:W5:Y:S04]  /*5d10*/  LDL R210, [R1+0x1b8] ;  /* 0x0001b80001d27983 */ /* 0x000f680000100800 */
[----:B------:R-:W5:Y:S02]  /*5d20*/  LDL R212, [R1+0x1c0] ;  /* 0x0001c00001d47983 */ /* 0x000f640000100800 */
[----:B------:R-:W-:Y:S02]  /*5d30*/  HMMA.16816.F32 R52, R52, R128, RZ ;  /* 0x000000803434723c */ /* 0x000fe400000018ff */
[----:B------:R-:W0:Y:S01]  /*5d40*/  LDSM.16.MT88.4 R128, [R0+UR9+0x800] ;  /* 0x000800090080783b */ /* 0x000e220008004200 */
[----:B------:R-:W-:Y:S01]  /*5d50*/  IMAD.MOV.U32 R48, RZ, RZ, R49 ;  /* 0x000000ffff307224 */ /* 0x000fe200078e0031 */
[----:B------:R-:W-:Y:S01]  /*5d60*/  F2FP.F16.E4M3.UNPACK_B R44, R44.H1 ;  /* 0x0000002cff2c723e */ /* 0x000fe200030006ff */
[----:B------:R-:W-:Y:S01]  /*5d70*/  IMAD.MOV.U32 R49, RZ, RZ, R51 ;  /* 0x000000ffff317224 */ /* 0x000fe200078e0033 */
[----:B------:R-:W-:Y:S01]  /*5d80*/  F2FP.F16.E4M3.UNPACK_B R45, R45.H1 ;  /* 0x0000002dff2d723e */ /* 0x000fe200030006ff */
[----:B------:R-:W-:-:S02]  /*5d90*/  IMAD.MOV.U32 R50, RZ, RZ, R37 ;  /* 0x000000ffff327224 */ /* 0x000fc400078e0025 */
[----:B------:R-:W-:Y:S02]  /*5da0*/  IMAD.MOV.U32 R51, RZ, RZ, R39 ;  /* 0x000000ffff337224 */ /* 0x000fe400078e0027 */
[----:B------:R-:W-:Y:S02]  /*5db0*/  IMAD.MOV.U32 R28, RZ, RZ, R29 ;  /* 0x000000ffff1c7224 */ /* 0x000fe400078e001d */
[----:B------:R-:W-:Y:S02]  /*5dc0*/  IMAD.MOV.U32 R29, RZ, RZ, R31 ;  /* 0x000000ffff1d7224 */ /* 0x000fe400078e001f */
[----:B------:R-:W-:Y:S01]  /*5dd0*/  IMAD.MOV.U32 R30, RZ, RZ, R33 ;  /* 0x000000ffff1e7224 */ /* 0x000fe200078e0021 */
[----:B------:R-:W-:Y:S01]  /*5de0*/  HMMA.16816.F32 R48, R48, R44, R40 ;  /* 0x0000002c3030723c */ /* 0x000fe20000001828 */
[----:B------:R-:W-:Y:S01]  /*5df0*/  IMAD.MOV.U32 R31, RZ, RZ, R35 ;  /* 0x000000ffff1f7224 */ /* 0x000fe200078e0023 */
[----:B------:R-:W1:Y:S01]  /*5e00*/  LDSM.16.M88.4 R40, [R2+UR9+0x8000] ;  /* 0x008000090228783b */ /* 0x000e620008000200 */
[----:B------:R-:W-:-:S02]  /*5e10*/  IMAD.MOV.U32 R38, RZ, RZ, R132 ;  /* 0x000000ffff267224 */ /* 0x000fc400078e0084 */
[----:B------:R-:W-:Y:S01]  /*5e20*/  IMAD.MOV.U32 R39, RZ, RZ, R134 ;  /* 0x000000ffff277224 */ /* 0x000fe200078e0086 */
[----:B------:R-:W-:Y:S02]  /*5e30*/  LDSM.16.MT88.4 R32, [R4+UR9+0x1400] ;  /* 0x001400090420783b */ /* 0x000fe40008004200 */
[----:B------:R-:W-:Y:S07]  /*5e40*/  HMMA.16816.F32 R52, R28, R44, R52 ;  /* 0x0000002c1c34723c */ /* 0x000fee0000001834 */
[----:B------:R-:W-:Y:S01]  /*5e50*/  F2FP.F16.E4M3.UNPACK_B R44, R46 ;  /* 0x0000002eff2c723e */ /* 0x000fe200020006ff */
[----:B------:R-:W-:Y:S01]  /*5e60*/  IMAD.MOV.U32 R28, RZ, RZ, R108 ;  /* 0x000000ffff1c7224 */ /* 0x000fe200078e006c */
[----:B------:R-:W-:Y:S01]  /*5e70*/  F2FP.F16.E4M3.UNPACK_B R45, R47 ;  /* 0x0000002fff2d723e */ /* 0x000fe200020006ff */
[----:B------:R-:W-:-:S02]  /*5e80*/  IMAD.MOV.U32 R29, RZ, RZ, R110 ;  /* 0x000000ffff1d7224 */ /* 0x000fc400078e006e */
[----:B------:R-:W-:Y:S02]  /*5e90*/  IMAD.MOV.U32 R30, RZ, RZ, R124 ;  /* 0x000000ffff1e7224 */ /* 0x000fe400078e007c */
[----:B------:R-:W-:Y:S02]  /*5ea0*/  IMAD.MOV.U32 R31, RZ, RZ, R126 ;  /* 0x000000ffff1f7224 */ /* 0x000fe400078e007e */
[----:B0-----:R-:W-:Y:S02]  /*5eb0*/  IMAD.MOV.U32 R36, RZ, RZ, R128 ;  /* 0x000000ffff247224 */ /* 0x001fe400078e0080 */
[----:B------:R-:W-:-:S03]  /*5ec0*/  IMAD.MOV.U32 R37, RZ, RZ, R130 ;  /* 0x000000ffff257224 */ /* 0x000fc600078e0082 */
[-C--:B------:R-:W-:Y:S01]  /*5ed0*/  HMMA.16816.F32 R48, R28, R44.reuse, R48 ;  /* 0x0000002c1c30723c */ /* 0x080fe20000001830 */
[----:B------:R-:W0:Y:S01]  /*5ee0*/  LDSM.16.MT88.4 R28, [R4+UR9+0x1000] ;  /* 0x00100009041c783b */ /* 0x000e220008004200 */
[----:B------:R-:W-:Y:S02]  /*5ef0*/  F2FP.F16.E4M3.UNPACK_B R136, R46.H1 ;  /* 0x0000002eff88723e */ /* 0x000fe400030006ff */
[----:B------:R-:W-:Y:S02]  /*5f00*/  F2FP.F16.E4M3.UNPACK_B R137, R47.H1 ;  /* 0x0000002fff89723e */ /* 0x000fe400030006ff */
[----:B------:R-:W-:Y:S01]  /*5f10*/  HMMA.16816.F32 R52, R36, R44, R52 ;  /* 0x0000002c2434723c */ /* 0x000fe20000001834 */
[----:B------:R-:W2:Y:S04]  /*5f20*/  LDSM.16.MT88.4 R36, [R0+UR9+0x1000] ;  /* 0x001000090024783b */ /* 0x000ea80008004200 */
[----:B------:R-:W2:Y:S01]  /*5f30*/  LDSM.16.MT88.4 R44, [R0+UR9+0x1400] ;  /* 0x00140009002c783b */ /* 0x000ea20008004200 */
[----:B------:R-:W-:-:S02]  /*5f40*/  IMAD.MOV.U32 R108, RZ, RZ, R109 ;  /* 0x000000ffff6c7224 */ /* 0x000fc400078e006d */
[----:B------:R-:W-:Y:S02]  /*5f50*/  IMAD.MOV.U32 R109, RZ, RZ, R111 ;  /* 0x000000ffff6d7224 */ /* 0x000fe400078e006f */
[----:B------:R-:W-:Y:S02]  /*5f60*/  IMAD.MOV.U32 R110, RZ, RZ, R125 ;  /* 0x000000ffff6e7224 */ /* 0x000fe400078e007d */
[----:B------:R-:W-:-:S07]  /*5f70*/  IMAD.MOV.U32 R111, RZ, RZ, R127 ;  /* 0x000000ffff6f7224 */ /* 0x000fce00078e007f */
[----:B------:R-:W-:Y:S07]  /*5f80*/  HMMA.16816.F32 R108, R108, R136, R48 ;  /* 0x000000886c6c723c */ /* 0x000fee0000001830 */
[----:B------:R-:W-:Y:S02]  /*5f90*/  IMAD.MOV.U32 R48, RZ, RZ, R129 ;  /* 0x000000ffff307224 */ /* 0x000fe400078e0081 */
[----:B------:R-:W-:Y:S02]  /*5fa0*/  IMAD.MOV.U32 R49, RZ, RZ, R131 ;  /* 0x000000ffff317224 */ /* 0x000fe400078e0083 */
[----:B------:R-:W-:-:S02]  /*5fb0*/  IMAD.MOV.U32 R50, RZ, RZ, R133 ;  /* 0x000000ffff327224 */ /* 0x000fc400078e0085 */
[----:B------:R-:W-:-:S07]  /*5fc0*/  IMAD.MOV.U32 R51, RZ, RZ, R135 ;  /* 0x000000ffff337224 */ /* 0x000fce00078e0087 */
[----:B------:R-:W-:Y:S01]  /*5fd0*/  HMMA.16816.F32 R48, R48, R136, R52 ;  /* 0x000000883030723c */ /* 0x000fe20000001834 */
[----:B-1----:R-:W-:Y:S01]  /*5fe0*/  F2FP.F16.E4M3.UNPACK_B R128, R40 ;  /* 0x00000028ff80723e */ /* 0x002fe200020006ff */
[----:B0-----:R-:W-:Y:S01]  /*5ff0*/  IMAD.MOV.U32 R132, RZ, RZ, R28 ;  /* 0x000000ffff847224 */ /* 0x001fe200078e001c */
[----:B------:R-:W-:Y:S01]  /*6000*/  F2FP.F16.E4M3.UNPACK_B R129, R41 ;  /* 0x00000029ff81723e */ /* 0x000fe200020006ff */
[----:B------:R-:W-:Y:S01]  /*6010*/  IMAD.MOV.U32 R133, RZ, RZ, R30 ;  /* 0x000000ffff857224 */ /* 0x000fe200078e001e */
[----:B------:R-:W0:Y:S01]  /*6020*/  LDSM.16.MT88.4 R52, [R4+UR9+0x1800] ;  /* 0x001800090434783b */ /* 0x000e220008004200 */
[----:B------:R-:W-:Y:S02]  /*6030*/  IMAD.MOV.U32 R134, RZ, RZ, R32 ;  /* 0x000000ffff867224 */ /* 0x000fe400078e0020 */
[----:B------:R-:W-:Y:S02]  /*6040*/  IMAD.MOV.U32 R135, RZ, RZ, R34 ;  /* 0x000000ffff877224 */ /* 0x000fe400078e0022 */
[----:B--2---:R-:W-:-:S02]  /*6050*/  IMAD.MOV.U32 R124, RZ, RZ, R36 ;  /* 0x000000ffff7c7224 */ /* 0x004fc400078e0024 */
[----:B------:R-:W-:Y:S02]  /*6060*/  IMAD.MOV.U32 R125, RZ, RZ, R38 ;  /* 0x000000ffff7d7224 */ /* 0x000fe400078e0026 */
[----:B------:R-:W-:Y:S01]  /*6070*/  IMAD.MOV.U32 R126, RZ, RZ, R44 ;  /* 0x000000ffff7e7224 */ /* 0x000fe200078e002c */
[----:B------:R-:W-:Y:S01]  /*6080*/  HMMA.16816.F32 R132, R132, R128, R108 ;  /* 0x000000808484723c */ /* 0x000fe2000000186c */
[----:B------:R-:W1:Y:S01]  /*6090*/  LDSM.16.MT88.4 R108, [R4+UR9+0x1c00] ;  /* 0x001c0009046c783b */ /* 0x000e620008004200 */
[----:B------:R-:W-:-:S07]  /*60a0*/  IMAD.MOV.U32 R127, RZ, RZ, R46 ;  /* 0x000000ffff7f7224 */ /* 0x000fce00078e002e */
[----:B------:R-:W-:Y:S01]  /*60b0*/  HMMA.16816.F32 R48, R124, R128, R48 ;  /* 0x000000807c30723c */ /* 0x000fe20000001830 */
[----:B------:R-:W2:Y:S04]  /*60c0*/  LDSM.16.MT88.4 R124, [R0+UR9+0x1800] ;  /* 0x00180009007c783b */ /* 0x000ea80008004200 */
[----:B------:R-:W4:Y:S01]  /*60d0*/  LDSM.16.MT88.4 R128, [R0+UR9+0x1c00] ;  /* 0x001c00090080783b */ /* 0x000f220008004200 */
        /* <DEDUP_REMOVED lines=9> */
[-C--:B------:R-:W-:Y:S01]  /*6170*/  HMMA.16816.F32 R28, R28, R40.reuse, R132 ;  /* 0x000000281c1c723c */ /* 0x080fe20000001884 */
[----:B------:R-:W-:Y:S01]  /*6180*/  IMAD.MOV.U32 R35, RZ, RZ, R47 ;  /* 0x000000ffff237224 */ /* 0x000fe200078e002f */
[----:B------:R-:W4:Y:S06]  /*6190*/  LDSM.16.M88.4 R132, [R3+UR9+0x8080] ;  /* 0x008080090384783b */ /* 0x000f2c0008000200 */
[----:B------:R-:W-:Y:S01]  /*61a0*/  HMMA.16816.F32 R48, R32, R40, R48 ;  /* 0x000000282030723c */ /* 0x000fe20000001830 */
[----:B0-----:R-:W-:Y:S01]  /*61b0*/  IMAD.MOV.U32 R44, RZ, RZ, R52 ;  /* 0x000000ffff2c7224 */ /* 0x001fe200078e0034 */
[----:B------:R-:W-:Y:S01]  /*61c0*/  LDSM.16.MT88.4 R32, [R4+UR9+0x2400] ;  /* 0x002400090420783b */ /* 0x000fe20008004200 */
[----:B------:R-:W-:-:S02]  /*61d0*/  IMAD.MOV.U32 R45, RZ, RZ, R54 ;  /* 0x000000ffff2d7224 */ /* 0x000fc400078e0036 */
[----:B-1----:R-:W-:Y:S02]  /*61e0*/  IMAD.MOV.U32 R46, RZ, RZ, R108 ;  /* 0x000000ffff2e7224 */ /* 0x002fe400078e006c */
[----:B------:R-:W-:Y:S01]  /*61f0*/  F2FP.F16.E4M3.UNPACK_B R40, R42 ;  /* 0x0000002aff28723e */ /* 0x000fe200020006ff */
[----:B------:R-:W-:Y:S01]  /*6200*/  IMAD.MOV.U32 R47, RZ, RZ, R110 ;  /* 0x000000ffff2f7224 */ /* 0x000fe200078e006e */
[----:B------:R-:W-:Y:S01]  /*6210*/  F2FP.F16.E4M3.UNPACK_B R41, R43 ;  /* 0x0000002bff29723e */ /* 0x000fe200020006ff */
[----:B--2---:R-:W-:-:S06]  /*6220*/  IMAD.MOV.U32 R36, RZ, RZ, R124 ;  /* 0x000000ffff247224 */ /* 0x004fcc00078e007c */
[----:B------:R-:W-:Y:S01]  /*6230*/  HMMA.16816.F32 R44, R44, R40, R28 ;  /* 0x000000282c2c723c */ /* 0x000fe2000000181c */
[----:B------:R-:W0:Y:S01]  /*6240*/  LDSM.16.MT88.4 R28, [R4+UR9+0x2000] ;  /* 0x00200009041c783b */ /* 0x000e220008004200 */
[----:B------:R-:W-:Y:S02]  /*6250*/  IMAD.MOV.U32 R37, RZ, RZ, R126 ;  /* 0x000000ffff257224 */ /* 0x000fe400078e007e */
[----:B----4-:R-:W-:Y:S02]  /*6260*/  IMAD.MOV.U32 R38, RZ, RZ, R128 ;  /* 0x000000ffff267224 */ /* 0x010fe400078e0080 */
[----:B------:R-:W-:Y:S01]  /*6270*/  IMAD.MOV.U32 R39, RZ, RZ, R130 ;  /* 0x000000ffff277224 */ /* 0x000fe200078e0082 */
[----:B------:R-:W-:Y:S02]  /*6280*/  F2FP.F16.E4M3.UNPACK_B R136, R42.H1 ;  /* 0x0000002aff88723e */ /* 0x000fe400030006ff */
[----:B------:R-:W-:-:S04]  /*6290*/  F2FP.F16.E4M3.UNPACK_B R137, R43.H1 ;  /* 0x0000002bff89723e */ /* 0x000fc800030006ff */
[----:B------:R-:W-:Y:S01]  /*62a0*/  HMMA.16816.F32 R48, R36, R40, R48 ;  /* 0x000000282430723c */ /* 0x000fe20000001830 */
[----:B------:R-:W1:Y:S04]  /*62b0*/  LDSM.16.MT88.4 R36, [R0+UR9+0x2000] ;  /* 0x002000090024783b */ /* 0x000e680008004200 */
[----:B------:R-:W2:Y:S01]  /*62c0*/  LDSM.16.MT88.4 R40, [R0+UR9+0x2400] ;  /* 0x002400090028783b */ /* 0x000ea20008004200 */
[----:B------:R-:W-:Y:S02]  /*62d0*/  IMAD.MOV.U32 R52, RZ, RZ, R53 ;  /* 0x000000ffff347224 */ /* 0x000fe400078e0035 */
[----:B------:R-:W-:Y:S02]  /*62e0*/  IMAD.MOV.U32 R53, RZ, RZ, R55 ;  /* 0x000000ffff357224 */ /* 0x000fe400078e0037 */
[----:B------:R-:W-:-:S02]  /*62f0*/  IMAD.MOV.U32 R54, RZ, RZ, R109 ;  /* 0x000000ffff367224 */ /* 0x000fc400078e006d */
[----:B------:R-:W-:Y:S01]  /*6300*/  IMAD.MOV.U32 R55, RZ, RZ, R111 ;  /* 0x000000ffff377224 */ /* 0x000fe200078e006f */
[----:B------:R-:W-:Y:S01]  /*6310*/  F2FP.F16.E4M3.UNPACK_B R128, R132 ;  /* 0x00000084ff80723e */ /* 0x000fe200020006ff */
[----:B------:R-:W-:Y:S05]  /*6320*/  LDSM.16.MT88.4 R108, [R4+UR9+0x2c00] ;  /* 0x002c0009046c783b */ /* 0x000fea0008004200 */
[----:B------:R-:W-:Y:S07]  /*6330*/  HMMA.16816.F32 R52, R52, R136, R44 ;  /* 0x000000883434723c */ /* 0x000fee000000182c */
[----:B------:R-:W-:-:S02]  /*6340*/  IMAD.MOV.U32 R44, RZ, RZ, R125 ;  /* 0x000000ffff2c7224 */ /* 0x000fc400078e007d */
[----:B------:R-:W-:Y:S02]  /*6350*/  IMAD.MOV.U32 R45, RZ, RZ, R127 ;  /* 0x000000ffff2d7224 */ /* 0x000fe400078e007f */
[----:B------:R-:W-:Y:S02]  /*6360*/  IMAD.MOV.U32 R46, RZ, RZ, R129 ;  /* 0x000000ffff2e7224 */ /* 0x000fe400078e0081 */
[----:B------:R-:W-:-:S07]  /*6370*/  IMAD.MOV.U32 R47, RZ, RZ, R131 ;  /* 0x000000ffff2f7224 */ /* 0x000fce00078e0083 */
[----:B------:R-:W-:Y:S01]  /*6380*/  HMMA.16816.F32 R44, R44, R136, R48 ;  /* 0x000000882c2c723c */ /* 0x000fe20000001830 */
[----:B------:R-:W-:-:S06]  /*6390*/  F2FP.F16.E4M3.UNPACK_B R129, R133 ;  /* 0x00000085ff81723e */ /* 0x000fcc00020006ff */
[----:B0-----:R-:W-:Y:S02]  /*63a0*/  IMAD.MOV.U32 R48, RZ, RZ, R28 ;  /* 0x000000ffff307224 */ /* 0x001fe400078e001c */
[----:B------:R-:W-:Y:S02]  /*63b0*/  IMAD.MOV.U32 R49, RZ, RZ, R30 ;  /* 0x000000ffff317224 */ /* 0x000fe400078e001e */
[----:B------:R-:W-:Y:S02]  /*63c0*/  IMAD.MOV.U32 R50, RZ, RZ, R32 ;  /* 0x000000ffff327224 */ /* 0x000fe400078e0020 */
[----:B------:R-:W-:Y:S02]  /*63d0*/  IMAD.MOV.U32 R51, RZ, RZ, R34 ;  /* 0x000000ffff337224 */ /* 0x000fe400078e0022 */
[----:B-1----:R-:W-:Y:S02]  /*63e0*/  IMAD.MOV.U32 R124, RZ, RZ, R36 ;  /* 0x000000ffff7c7224 */ /* 0x002fe400078e0024 */
[----:B------:R-:W-:-:S02]  /*63f0*/  IMAD.MOV.U32 R125, RZ, RZ, R38 ;  /* 0x000000ffff7d7224 */ /* 0x000fc400078e0026 */
[----:B--2---:R-:W-:Y:S01]  /*6400*/  IMAD.MOV.U32 R126, RZ, RZ, R40 ;  /* 0x000000ffff7e7224 */ /* 0x004fe200078e0028 */
[----:B------:R-:W-:Y:S01]  /*6410*/  HMMA.16816.F32 R48, R48, R128, R52 ;  /* 0x000000803030723c */ /* 0x000fe20000001834 */
[----:B------:R-:W0:Y:S01]  /*6420*/  LDSM.16.MT88.4 R52, [R4+UR9+0x2800] ;  /* 0x002800090434783b */ /* 0x000e220008004200 */
[----:B------:R-:W-:-:S07]  /*6430*/  IMAD.MOV.U32 R127, RZ, RZ, R42 ;  /* 0x000000ffff7f7224 */ /* 0x000fce00078e002a */
[----:B------:R-:W-:Y:S01]  /*6440*/  HMMA.16816.F32 R44, R124, R128, R44 ;  /* 0x000000807c2c723c */ /* 0x000fe2000000182c */
[----:B------:R-:W1:Y:S04]  /*6450*/  LDSM.16.MT88.4 R124, [R0+UR9+0x2800] ;  /* 0x00280009007c783b */ /* 0x000e680008004200 */
[----:B------:R-:W2:Y:S01]  /*6460*/  LDSM.16.MT88.4 R128, [R0+UR9+0x2c00] ;  /* 0x002c00090080783b */ /* 0x000ea20008004200 */
        /* <DEDUP_REMOVED lines=11> */
[----:B------:R-:W4:Y:S04]  /*6520*/  LDSM.16.MT88.4 R36, [R4+UR9+0x3000] ;  /* 0x003000090424783b */ /* 0x000f280008004200 */
[----:B------:R-:W-:Y:S02]  /*6530*/  LDSM.16.MT88.4 R40, [R4+UR9+0x3400] ;  /* 0x003400090428783b */ /* 0x000fe40008004200 */
[----:B------:R-:W-:Y:S07]  /*6540*/  HMMA.16816.F32 R44, R32, R132, R44 ;  /* 0x00000084202c723c */ /* 0x000fee000000182c */
[----:B------:R-:W-:Y:S01]  /*6550*/  F2FP.F16.E4M3.UNPACK_B R132, R134 ;  /* 0x00000086ff84723e */ /* 0x000fe200020006ff */
[----:B0-----:R-:W-:Y:S01]  /*6560*/  IMAD.MOV.U32 R32, RZ, RZ, R52 ;  /* 0x000000ffff207224 */ /* 0x001fe200078e0034 */
[----:B------:R-:W-:Y:S01]  /*6570*/  F2FP.F16.E4M3.UNPACK_B R133, R135 ;  /* 0x00000087ff85723e */ /* 0x000fe200020006ff */
[----:B------:R-:W-:-:S02]  /*6580*/  IMAD.MOV.U32 R33, RZ, RZ, R54 ;  /* 0x000000ffff217224 */ /* 0x000fc400078e0036 */
[----:B------:R-:W-:Y:S02]  /*6590*/  IMAD.MOV.U32 R34, RZ, RZ, R108 ;  /* 0x000000ffff227224 */ /* 0x000fe400078e006c */
[----:B------:R-:W-:Y:S02]  /*65a0*/  IMAD.MOV.U32 R35, RZ, RZ, R110 ;  /* 0x000000ffff237224 */ /* 0x000fe400078e006e */
[----:B-1----:R-:W-:Y:S02]  /*65b0*/  IMAD.MOV.U32 R48, RZ, RZ, R124 ;  /* 0x000000ffff307224 */ /* 0x002fe400078e007c */
[----:B------:R-:W-:Y:S02]  /*65c0*/  IMAD.MOV.U32 R49, RZ, RZ, R126 ;  /* 0x000000ffff317224 */ /* 0x000fe400078e007e */
[----:B--2---:R-:W-:Y:S01]  /*65d0*/  IMAD.MOV.U32 R50, RZ, RZ, R128 ;  /* 0x000000ffff327224 */ /* 0x004fe200078e0080 */
[----:B------:R-:W-:Y:S01]  /*65e0*/  HMMA.16816.F32 R28, R32, R132, R28 ;  /* 0x00000084201c723c */ /* 0x000fe2000000181c */
[----:B------:R-:W0:Y:S01]  /*65f0*/  LDSM.16.M88.4 R32, [R2+UR9+0x8080] ;  /* 0x008080090220783b */ /* 0x000e220008000200 */
[----:B------:R-:W-:Y:S01]  /*6600*/  IMAD.MOV.U32 R51, RZ, RZ, R130 ;  /* 0x000000ffff337224 */ /* 0x000fe200078e0082 */
[----:B------:R-:W-:-:S02]  /*6610*/  F2FP.F16.E4M3.UNPACK_B R136, R134.H1 ;  /* 0x00000086ff88723e */ /* 0x000fc400030006ff */
[----:B------:R-:W-:-:S04]  /*6620*/  F2FP.F16.E4M3.UNPACK_B R137, R135.H1 ;  /* 0x00000087ff89723e */ /* 0x000fc800030006ff */
[----:B------:R-:W-:Y:S01]  /*6630*/  HMMA.16816.F32 R44, R48, R132, R44 ;  /* 0x00000084302c723c */ /* 0x000fe2000000182c */
[----:B------:R-:W1:Y:S04]  /*6640*/  LDSM.16.MT88.4 R48, [R0+UR9+0x3000] ;  /* 0x003000090030783b */ /* 0x000e680008004200 */
[----:B------:R-:W2:Y:S01]  /*6650*/  LDSM.16.MT88.4 R132, [R0+UR9+0x3400] ;  /* 0x003400090084783b */ /* 0x000ea20008004200 */
[----:B------:R-:W-:Y:S02]  /*6660*/  IMAD.MOV.U32 R52, RZ, RZ, R53 ;  /* 0x000000ffff347224 */ /* 0x000fe400078e0035 */
[----:B------:R-:W-:Y:S02]  /*6670*/  IMAD.MOV.U32 R53, RZ, RZ, R55 ;  /* 0x000000ffff357224 */ /* 0x000fe400078e0037 */
[----:B------:R-:W-:-:S02]  /*6680*/  IMAD.MOV.U32 R54, RZ, RZ, R109 ;  /* 0x000000ffff367224 */ /* 0x000fc400078e006d */
[----:B------:R-:W-:Y:S02]  /*6690*/  IMAD.MOV.U32 R55, RZ, RZ, R111 ;  /* 0x000000ffff377224 */ /* 0x000fe400078e006f */
[----:B------:R-:W-:Y:S02]  /*66a0*/  IMAD.MOV.U32 R124, RZ, RZ, R125 ;  /* 0x000000ffff7c7224 */ /* 0x000fe400078e007d */
[----:B------:R-:W-:Y:S02]  /*66b0*/  IMAD.MOV.U32 R125, RZ, RZ, R127 ;  /* 0x000000ffff7d7224 */ /* 0x000fe400078e007f */
[----:B------:R-:W-:Y:S01]  /*66c0*/  IMAD.MOV.U32 R126, RZ, RZ, R129 ;  /* 0x000000ffff7e7224 */ /* 0x000fe200078e0081 */
[----:B------:R-:W-:Y:S01]  /*66d0*/  HMMA.16816.F32 R28, R52, R136, R28 ;  /* 0x00000088341c723c */ /* 0x000fe2000000181c */
[----:B------:R-:W-:-:S07]  /*66e0*/  IMAD.MOV.U32 R127, RZ, RZ, R131 ;  /* 0x000000ffff7f7224 */ /* 0x000fce00078e0083 */
[----:B------:R-:W-:Y:S01]  /*66f0*/  HMMA.16816.F32 R124, R124, R136, R44 ;  /* 0x000000887c7c723c */ /* 0x000fe2000000182c */
[----:B----4-:R-:W-:Y:S01]  /*6700*/  IMAD.MOV.U32 R128, RZ, RZ, R36 ;  /* 0x000000ffff807224 */ /* 0x010fe200078e0024 */
[----:B------:R-:W4:Y:S01]  /*6710*/  LDSM.16.MT88.4 R44, [R4+UR9+0x3c00] ;  /* 0x003c0009042c783b */ /* 0x000f220008004200 */
[----:B------:R-:W-:Y:S01]  /*6720*/  IMAD.MOV.U32 R129, RZ, RZ, R38 ;  /* 0x000000ffff817224 */ /* 0x000fe200078e0026 */
[----:B0-----:R-:W-:Y:S01]  /*6730*/  F2FP.F16.E4M3.UNPACK_B R108, R32 ;  /* 0x00000020ff6c723e */ /* 0x001fe200020006ff */
[----:B------:R-:W-:Y:S01]  /*6740*/  IMAD.MOV.U32 R130, RZ, RZ, R40 ;  /* 0x000000ffff827224 */ /* 0x000fe200078e0028 */
[----:B------:R-:W-:Y:S01]  /*6750*/  F2FP.F16.E4M3.UNPACK_B R109, R33 ;  /* 0x00000021ff6d723e */ /* 0x000fe200020006ff */
[----:B------:R-:W-:Y:S02]  /*6760*/  IMAD.MOV.U32 R131, RZ, RZ, R42 ;  /* 0x000000ffff837224 */ /* 0x000fe400078e002a */
[----:B-1----:R-:W-:-:S07]  /*6770*/  IMAD.MOV.U32 R52, RZ, RZ, R48 ;  /* 0x000000ffff347224 */ /* 0x002fce00078e0030 */
[----:B------:R-:W-:Y:S01]  /*6780*/  HMMA.16816.F32 R128, R128, R108, R28 ;  /* 0x0000006c8080723c */ /* 0x000fe2000000181c */
[----:B------:R-:W0:Y:S01]  /*6790*/  LDSM.16.MT88.4 R28, [R4+UR9+0x3800] ;  /* 0x00380009041c783b */ /* 0x000e220008004200 */
[----:B------:R-:W-:Y:S02]  /*67a0*/  IMAD.MOV.U32 R53, RZ, RZ, R50 ;  /* 0x000000ffff357224 */ /* 0x000fe400078e0032 */
[----:B--2---:R-:W-:Y:S02]  /*67b0*/  IMAD.MOV.U32 R54, RZ, RZ, R132 ;  /* 0x000000ffff367224 */ /* 0x004fe400078e0084 */
        /* <DEDUP_REMOVED lines=10> */
[----:B----4-:R-:W-:Y:S01]  /*6860*/  IMAD.MOV.U32 R134, RZ, RZ, R44 ;  /* 0x000000ffff867224 */ /* 0x010fe200078e002c */
[----:B------:R-:W-:Y:S04]  /*6870*/  LDSM.16.MT88.4 R40, [R4+UR9+0x4000] ;  /* 0x004000090428783b */ /* 0x000fe80008004200 */
[----:B------:R-:W-:Y:S07]  /*6880*/  HMMA.16816.F32 R128, R36, R32, R128 ;  /* 0x000000202480723c */ /* 0x000fee0000001880 */
[----:B------:R-:W-:-:S02]  /*6890*/  IMAD.MOV.U32 R36, RZ, RZ, R49 ;  /* 0x000000ffff247224 */ /* 0x000fc400078e0031 */
[----:B------:R-:W-:Y:S02]  /*68a0*/  IMAD.MOV.U32 R37, RZ, RZ, R51 ;  /* 0x000000ffff257224 */ /* 0x000fe400078e0033 */
[----:B------:R-:W-:Y:S01]  /*68b0*/  IMAD.MOV.U32 R38, RZ, RZ, R133 ;  /* 0x000000ffff267224 */ /* 0x000fe200078e0085 */
[----:B------:R-:W4:Y:S01]  /*68c0*/  LDSM.16.M88.4 R48, [R3+UR9+0x8100] ;  /* 0x008100090330783b */ /* 0x000f220008000200 */
[----:B------:R-:W-:-:S07]  /*68d0*/  IMAD.MOV.U32 R39, RZ, RZ, R135 ;  /* 0x000000ffff277224 */ /* 0x000fce00078e0087 */
[----:B------:R-:W-:Y:S01]  /*68e0*/  HMMA.16816.F32 R36, R36, R32, R124 ;  /* 0x000000202424723c */ /* 0x000fe2000000187c */
[----:B0-----:R-:W-:Y:S02]  /*68f0*/  IMAD.MOV.U32 R132, RZ, RZ, R28 ;  /* 0x000000ffff847224 */ /* 0x001fe400078e001c */
[----:B------:R-:W-:Y:S02]  /*6900*/  IMAD.MOV.U32 R133, RZ, RZ, R30 ;  /* 0x000000ffff857224 */ /* 0x000fe400078e001e */
[----:B------:R-:W-:Y:S02]  /*6910*/  IMAD.MOV.U32 R135, RZ, RZ, R46 ;  /* 0x000000ffff877224 */ /* 0x000fe400078e002e */
[----:B------:R-:W-:Y:S02]  /*6920*/  F2FP.F16.E4M3.UNPACK_B R32, R34 ;  /* 0x00000022ff20723e */ /* 0x000fe400020006ff */
[----:B------:R-:W-:Y:S01]  /*6930*/  F2FP.F16.E4M3.UNPACK_B R33, R35 ;  /* 0x00000023ff21723e */ /* 0x000fe200020006ff */
[----:B-1----:R-:W-:-:S02]  /*6940*/  IMAD.MOV.U32 R124, RZ, RZ, R52 ;  /* 0x000000ffff7c7224 */ /* 0x002fc400078e0034 */
[----:B------:R-:W-:Y:S02]  /*6950*/  IMAD.MOV.U32 R125, RZ, RZ, R54 ;  /* 0x000000ffff7d7224 */ /* 0x000fe400078e0036 */
[----:B--2---:R-:W-:Y:S02]  /*6960*/  IMAD.MOV.U32 R126, RZ, RZ, R108 ;  /* 0x000000ffff7e7224 */ /* 0x004fe400078e006c */
[----:B------:R-:W-:Y:S01]  /*6970*/  HMMA.16816.F32 R132, R132, R32, R128 ;  /* 0x000000208484723c */ /* 0x000fe20000001880 */
[----:B------:R-:W0:Y:S01]  /*6980*/  LDSM.16.MT88.4 R128, [R4+UR9+0x4400] ;  /* 0x004400090480783b */ /* 0x000e220008004200 */
        /* <DEDUP_REMOVED lines=9> */
[----:B------:R-:W-:-:S07]  /*6a20*/  IMAD.MOV.U32 R31, RZ, RZ, R47 ;  /* 0x000000ffff1f7224 */ /* 0x000fce00078e002f */
[----:B------:R-:W-:Y:S07]  /*6a30*/  HMMA.16816.F32 R132, R28, R136, R132 ;  /* 0x000000881c84723c */ /* 0x000fee0000001884 */
[----:B------:R-:W-:Y:S02]  /*6a40*/  IMAD.MOV.U32 R28, RZ, RZ, R53 ;  /* 0x000000ffff1c7224 */ /* 0x000fe400078e0035 */
[----:B------:R-:W-:Y:S02]  /*6a50*/  IMAD.MOV.U32 R29, RZ, RZ, R55 ;  /* 0x000000ffff1d7224 */ /* 0x000fe400078e0037 */
[----:B------:R-:W-:-:S02]  /*6a60*/  IMAD.MOV.U32 R30, RZ, RZ, R109 ;  /* 0x000000ffff1e7224 */ /* 0x000fc400078e006d */
[----:B------:R-:W-:-:S07]  /*6a70*/  IMAD.MOV.U32 R31, RZ, RZ, R111 ;  /* 0x000000ffff1f7224 */ /* 0x000fce00078e006f */
[----:B------:R-:W-:Y:S01]  /*6a80*/  HMMA.16816.F32 R108, R28, R136, R36 ;  /* 0x000000881c6c723c */ /* 0x000fe20000001824 */
[----:B----4-:R-:W-:Y:S01]  /*6a90*/  F2FP.F16.E4M3.UNPACK_B R52, R48 ;  /* 0x00000030ff34723e */ /* 0x010fe200020006ff */
[----:B------:R-:W-:Y:S01]  /*6aa0*/  LDSM.16.MT88.4 R36, [R4+UR9+0x4c00] ;  /* 0x004c00090424783b */ /* 0x000fe20008004200 */
[----:B------:R-:W-:-:S04]  /*6ab0*/  F2FP.F16.E4M3.UNPACK_B R53, R49 ;  /* 0x00000031ff35723e */ /* 0x000fc800020006ff */
[----:B------:R-:W-:Y:S02]  /*6ac0*/  IMAD.MOV.U32 R28, RZ, RZ, R40 ;  /* 0x000000ffff1c7224 */ /* 0x000fe400078e0028 */
[----:B------:R-:W-:Y:S02]  /*6ad0*/  IMAD.MOV.U32 R29, RZ, RZ, R42 ;  /* 0x000000ffff1d7224 */ /* 0x000fe400078e002a */
[----:B0-----:R-:W-:Y:S02]  /*6ae0*/  IMAD.MOV.U32 R30, RZ, RZ, R128 ;  /* 0x000000ffff1e7224 */ /* 0x001fe400078e0080 */
        /* <DEDUP_REMOVED lines=16> */
[----:B------:R-:W-:Y:S05]  /*6bf0*/  LDSM.16.MT88.4 R128, [R4+UR9+0x5400] ;  /* 0x005400090480783b */ /* 0x000fea0008004200 */
[----:B------:R-:W-:Y:S07]  /*6c00*/  HMMA.16816.F32 R132, R40, R48, R132 ;  /* 0x000000302884723c */ /* 0x000fee0000001884 */
[----:B------:R-:W-:-:S02]  /*6c10*/  IMAD.MOV.U32 R40, RZ, RZ, R125 ;  /* 0x000000ffff287224 */ /* 0x000fc400078e007d */
[----:B------:R-:W-:Y:S02]  /*6c20*/  IMAD.MOV.U32 R41, RZ, RZ, R127 ;  /* 0x000000ffff297224 */ /* 0x000fe400078e007f */
[----:B------:R-:W-:Y:S02]  /*6c30*/  IMAD.MOV.U32 R42, RZ, RZ, R33 ;  /* 0x000000ffff2a7224 */ /* 0x000fe400078e0021 */
[----:B------:R-:W-:-:S07]  /*6c40*/  IMAD.MOV.U32 R43, RZ, RZ, R35 ;  /* 0x000000ffff2b7224 */ /* 0x000fce00078e0023 */
[----:B------:R-:W-:Y:S01]  /*6c50*/  HMMA.16816.F32 R32, R40, R48, R108 ;  /* 0x000000302820723c */ /* 0x000fe2000000186c */
[----:B------:R-:W4:Y:S06]  /*6c60*/  LDSM.16.M88.4 R108, [R2+UR9+0x8100] ;  /* 0x00810009026c783b */ /* 0x000f2c0008000200 */
        /* <DEDUP_REMOVED lines=10> */
[----:B------:R-:W0:Y:S01]  /*6d10*/  LDSM.16.MT88.4 R40, [R4+UR9+0x5000] ;  /* 0x005000090428783b */ /* 0x000e220008004200 */
        /* <DEDUP_REMOVED lines=14> */
[----:B------:R-:W-:Y:S01]  /*6e00*/  IMAD.MOV.U32 R31, RZ, RZ, R55 ;  /* 0x000000ffff1f7224 */ /* 0x000fe200078e0037 */
[----:B----4-:R-:W-:Y:S01]  /*6e10*/  F2FP.F16.E4M3.UNPACK_B R44, R108 ;  /* 0x0000006cff2c723e */ /* 0x010fe200020006ff */
[----:B------:R-:W-:Y:S05]  /*6e20*/  LDSM.16.MT88.4 R52, [R4+UR9+0x5c00] ;  /* 0x005c00090434783b */ /* 0x000fea0008004200 */
        /* <DEDUP_REMOVED lines=20> */
[----:B------:R-:W-:-:S07]  /*6f70*/  IMAD.MOV.U32 R43, RZ, RZ, R131 ;  /* 0x000000ffff2b7224 */ /* 0x000fce00078e0083 */
[----:B------:R-:W-:Y:S07]  /*6f80*/  HMMA.16816.F32 R132, R40, R108, R132 ;  /* 0x0000006c2884723c */ /* 0x000fee0000001884 */
[----:B------:R-:W-:Y:S02]  /*6f90*/  IMAD.MOV.U32 R40, RZ, RZ, R125 ;  /* 0x000000ffff287224 */ /* 0x000fe400078e007d */
[----:B------:R-:W-:Y:S02]  /*6fa0*/  IMAD.MOV.U32 R41, RZ, RZ, R127 ;  /* 0x000000ffff297224 */ /* 0x000fe400078e007f */
[----:B------:R-:W-:Y:S01]  /*6fb0*/  IMAD.MOV.U32 R42, RZ, RZ, R49 ;  /* 0x000000ffff2a7224 */ /* 0x000fe200078e0031 */
[----:B------:R-:W-:Y:S01]  /*6fc0*/  LDSM.16.M88.4 R124, [R3+UR9+0x8180] ;  /* 0x00818009037c783b */ /* 0x000fe20008000200 */
[----:B------:R-:W-:-:S03]  /*6fd0*/  IMAD.MOV.U32 R43, RZ, RZ, R51 ;  /* 0x000000ffff2b7224 */ /* 0x000fc600078e0033 */
[----:B------:R-:W4:Y:S04]  /*6fe0*/  LDSM.16.MT88.4 R48, [R4+UR9+0x6000] ;  /* 0x006000090430783b */ /* 0x000f280008004200 */
        /* <DEDUP_REMOVED lines=25> */
[----:B------:R-:W-:Y:S01]  /*7180*/  IMAD.MOV.U32 R30, RZ, RZ, R37 ;  /* 0x000000ffff1e7224 */ /* 0x000fe200078e0025 */
[----:B------:R-:W-:Y:S01]  /*7190*/  LDSM.16.MT88.4 R44, [R4+UR9+0x6c00] ;  /* 0x006c0009042c783b */ /* 0x000fe20008004200 */
[----:B------:R-:W-:-:S02]  /*71a0*/  IMAD.MOV.U32 R31, RZ, RZ, R39 ;  /* 0x000000ffff1f7224 */ /* 0x000fc400078e0027 */
[----:B----4-:R-:W-:Y:S01]  /*71b0*/  IMAD.MOV.U32 R52, RZ, RZ, R48 ;  /* 0x000000ffff347224 */ /* 0x010fe200078e0030 */
[----:B------:R-:W4:Y:S04]  /*71c0*/  LDSM.16.MT88.4 R36, [R4+UR9+0x6800] ;  /* 0x006800090424783b */ /* 0x000f280008004200 */
[----:B------:R-:W-:Y:S01]  /*71d0*/  HMMA.16816.F32 R28, R28, R136, R40 ;  /* 0x000000881c1c723c */ /* 0x000fe20000001828 */
[----:B------:R-:W-:Y:S01]  /*71e0*/  IMAD.MOV.U32 R53, RZ, RZ, R50 ;  /* 0x000000ffff357224 */ /* 0x000fe200078e0032 */
[----:B------:R-:W-:Y:S01]  /*71f0*/  F2FP.F16.E4M3.UNPACK_B R3, R127.H1 ;  /* 0x0000007fff03723e */ /* 0x000fe200030006ff */
[----:B0-----:R-:W-:Y:S01]  /*7200*/  IMAD.MOV.U32 R54, RZ, RZ, R132 ;  /* 0x000000ffff367224 */ /* 0x001fe200078e0084 */
[----:B------:R-:W3:Y:S01]  /*7210*/  LDL R137, [R1+0xfc] ;  /* 0x0000fc0001897983 */ /* 0x000ee20000100800 */
[----:B------:R-:W-:-:S02]  /*7220*/  IMAD.MOV.U32 R55, RZ, RZ, R134 ;  /* 0x000000ffff377224 */ /* 0x000fc400078e0086 */
[----:B------:R-:W-:Y:S01]  /*7230*/  F2FP.F16.E4M3.UNPACK_B R40, R124 ;  /* 0x0000007cff28723e */ /* 0x000fe200020006ff */
[----:B------:R-:W-:Y:S01]  /*7240*/  IMAD.MOV.U32 R48, RZ, RZ, R49 ;  /* 0x000000ffff307224 */ /* 0x000fe200078e0031 */
[----:B------:R-:W-:Y:S01]  /*7250*/  F2FP.F16.E4M3.UNPACK_B R41, R125 ;  /* 0x0000007dff29723e */ /* 0x000fe200020006ff */
[----:B------:R-:W5:Y:S06]  /*7260*/  LDL R136, [R1+0x138] ;  /* 0x0001380001887983 */ /* 0x000f6c0000100800 */
[----:B------:R-:W-:Y:S07]  /*7270*/  HMMA.16816.F32 R52, R52, R40, R32 ;  /* 0x000000283434723c */ /* 0x000fee0000001820 */
[----:B-1----:R-:W-:-:S02]  /*7280*/  IMAD.MOV.U32 R32, RZ, RZ, R128 ;  /* 0x000000ffff207224 */ /* 0x002fc400078e0080 */
[----:B------:R-:W-:Y:S02]  /*7290*/  IMAD.MOV.U32 R33, RZ, RZ, R130 ;  /* 0x000000ffff217224 */ /* 0x000fe400078e0082 */
[----:B--2---:R-:W-:Y:S02]  /*72a0*/  IMAD.MOV.U32 R34, RZ, RZ, R108 ;  /* 0x000000ffff227224 */ /* 0x004fe400078e006c */
[----:B------:R-:W-:-:S07]  /*72b0*/  IMAD.MOV.U32 R35, RZ, RZ, R110 ;  /* 0x000000ffff237224 */ /* 0x000fce00078e006e */
[----:B------:R-:W-:Y:S01]  /*72c0*/  HMMA.16816.F32 R28, R32, R40, R28 ;  /* 0x00000028201c723c */ /* 0x000fe2000000181c */
[----:B------:R-:W0:Y:S04]  /*72d0*/  LDSM.16.MT88.4 R32, [R0+UR9+0x6800] ;  /* 0x006800090020783b */ /* 0x000e280008004200 */
[----:B------:R-:W1:Y:S01]  /*72e0*/  LDSM.16.MT88.4 R40, [R0+UR9+0x6c00] ;  /* 0x006c00090028783b */ /* 0x000e620008004200 */
[----:B------:R-:W-:Y:S01]  /*72f0*/  IMAD.MOV.U32 R49, RZ, RZ, R51 ;  /* 0x000000ffff317224 */ /* 0x000fe200078e0033 */
[----:B------:R-:W-:Y:S01]  /*7300*/  F2FP.F16.E4M3.UNPACK_B R124, R124.H1 ;  /* 0x0000007cff7c723e */ /* 0x000fe200030006ff */
[----:B------:R-:W-:Y:S01]  /*7310*/  IMAD.MOV.U32 R50, RZ, RZ, R133 ;  /* 0x000000ffff327224 */ /* 0x000fe200078e0085 */
[----:B------:R-:W-:Y:S01]  /*7320*/  F2FP.F16.E4M3.UNPACK_B R125, R125.H1 ;  /* 0x0000007dff7d723e */ /* 0x000fe200030006ff */
[----:B------:R-:W-:-:S02]  /*7330*/  IMAD.MOV.U32 R51, RZ, RZ, R135 ;  /* 0x000000ffff337224 */ /* 0x000fc400078e0087 */
[----:B------:R-:W-:Y:S02]  /*7340*/  IMAD.MOV.U32 R128, RZ, RZ, R129 ;  /* 0x000000ffff807224 */ /* 0x000fe400078e0081 */
[----:B------:R-:W-:Y:S02]  /*7350*/  IMAD.MOV.U32 R129, RZ, RZ, R131 ;  /* 0x000000ffff817224 */ /* 0x000fe400078e0083 */
[----:B------:R-:W-:Y:S01]  /*7360*/  IMAD.MOV.U32 R130, RZ, RZ, R109 ;  /* 0x000000ffff827224 */ /* 0x000fe200078e006d */
[-C--:B------:R-:W-:Y:S01]  /*7370*/  HMMA.16816.F32 R48, R48, R124.reuse, R52 ;  /* 0x0000007c3030723c */ /* 0x080fe20000001834 */
[----:B------:R-:W-:Y:S01]  /*7380*/  IMAD.MOV.U32 R131, RZ, RZ, R111 ;  /* 0x000000ffff837224 */ /* 0x000fe200078e006f */
[----:B------:R-:W-:Y:S04]  /*7390*/  LDSM.16.MT88.4 R52, [R4+UR9+0x7000] ;  /* 0x007000090434783b */ /* 0x000fe80008004200 */
[----:B------:R-:W-:Y:S02]  /*73a0*/  LDSM.16.MT88.4 R108, [R4+UR9+0x7400] ;  /* 0x00740009046c783b */ /* 0x000fe40008004200 */
[----:B------:R-:W-:Y:S07]  /*73b0*/  HMMA.16816.F32 R128, R128, R124, R28 ;  /* 0x0000007c8080723c */ /* 0x000fee000000181c */
[----:B------:R-:W-:Y:S01]  /*73c0*/  F2FP.F16.E4M3.UNPACK_B R124, R126 ;  /* 0x0000007eff7c723e */ /* 0x000fe200020006ff */
[----:B----4-:R-:W-:Y:S01]  /*73d0*/  IMAD.MOV.U32 R28, RZ, RZ, R36 ;  /* 0x000000ffff1c7224 */ /* 0x010fe200078e0024 */
[----:B------:R-:W-:Y:S01]  /*73e0*/  F2FP.F16.E4M3.UNPACK_B R125, R127 ;  /* 0x0000007fff7d723e */ /* 0x000fe200020006ff */
[----:B------:R-:W-:-:S02]  /*73f0*/  IMAD.MOV.U32 R29, RZ, RZ, R38 ;  /* 0x000000ffff1d7224 */ /* 0x000fc400078e0026 */
[----:B------:R-:W-:Y:S02]  /*7400*/  IMAD.MOV.U32 R30, RZ, RZ, R44 ;  /* 0x000000ffff1e7224 */ /* 0x000fe400078e002c */
[----:B------:R-:W-:Y:S02]  /*7410*/  IMAD.MOV.U32 R31, RZ, RZ, R46 ;  /* 0x000000ffff1f7224 */ /* 0x000fe400078e002e */
[----:B0-----:R-:W-:Y:S02]  /*7420*/  IMAD.MOV.U32 R132, RZ, RZ, R32 ;  /* 0x000000ffff847224 */ /* 0x001fe400078e0020 */
[----:B------:R-:W-:Y:S02]  /*7430*/  IMAD.MOV.U32 R133, RZ, RZ, R34 ;  /* 0x000000ffff857224 */ /* 0x000fe400078e0022 */
[----:B-1----:R-:W-:Y:S01]  /*7440*/  IMAD.MOV.U32 R134, RZ, RZ, R40 ;  /* 0x000000ffff867224 */ /* 0x002fe200078e0028 */
[----:B------:R-:W-:Y:S01]  /*7450*/  HMMA.16816.F32 R28, R28, R124, R48 ;  /* 0x0000007c1c1c723c */ /* 0x000fe20000001830 */
[----:B------:R0:W1:Y:S01]  /*7460*/  LDSM.16.M88.4 R48, [R2+UR9+0x8180] ;  /* 0x008180090230783b */ /* 0x0000620008000200 */
[----:B------:R-:W-:-:S07]  /*7470*/  IMAD.MOV.U32 R135, RZ, RZ, R42 ;  /* 0x000000ffff877224 */ /* 0x000fce00078e002a */
[----:B------:R-:W-:Y:S01]  /*7480*/  HMMA.16816.F32 R128, R132, R124, R128 ;  /* 0x0000007c8480723c */ /* 0x000fe20000001880 */
[----:B0-----:R-:W-:Y:S01]  /*7490*/  F2FP.F16.E4M3.UNPACK_B R2, R126.H1 ;  /* 0x0000007eff02723e */ /* 0x001fe200030006ff */
[----:B------:R-:W0:Y:S04]  /*74a0*/  LDSM.16.MT88.4 R132, [R0+UR9+0x7000] ;  /* 0x007000090084783b */ /* 0x000e280008004200 */
[----:B------:R-:W2:Y:S01]  /*74b0*/  LDSM.16.MT88.4 R124, [R0+UR9+0x7400] ;  /* 0x00740009007c783b */ /* 0x000ea20008004200 */
[----:B------:R-:W-:Y:S02]  /*74c0*/  IMAD.MOV.U32 R36, RZ, RZ, R37 ;  /* 0x000000ffff247224 */ /* 0x000fe400078e0025 */
[----:B------:R-:W-:Y:S02]  /*74d0*/  IMAD.MOV.U32 R37, RZ, RZ, R39 ;  /* 0x000000ffff257224 */ /* 0x000fe400078e0027 */
[----:B------:R-:W-:-:S02]  /*74e0*/  IMAD.MOV.U32 R38, RZ, RZ, R45 ;  /* 0x000000ffff267224 */ /* 0x000fc400078e002d */
[----:B------:R-:W-:Y:S02]  /*74f0*/  IMAD.MOV.U32 R39, RZ, RZ, R47 ;  /* 0x000000ffff277224 */ /* 0x000fe400078e002f */
[----:B------:R-:W-:Y:S01]  /*7500*/  IMAD.MOV.U32 R32, RZ, RZ, R33 ;  /* 0x000000ffff207224 */ /* 0x000fe200078e0021 */
[----:B------:R-:W-:Y:S01]  /*7510*/  LDSM.16.MT88.4 R44, [R0+UR9+0x7c00] ;  /* 0x007c0009002c783b */ /* 0x000fe20008004200 */
[----:B------:R-:W-:Y:S02]  /*7520*/  IMAD.MOV.U32 R33, RZ, RZ, R35 ;  /* 0x000000ffff217224 */ /* 0x000fe400078e0023 */
[----:B------:R-:W-:Y:S01]  /*7530*/  IMAD.MOV.U32 R34, RZ, RZ, R41 ;  /* 0x000000ffff227224 */ /* 0x000fe200078e0029 */
[-C--:B------:R-:W-:Y:S01]  /*7540*/  HMMA.16816.F32 R28, R36, R2.reuse, R28 ;  /* 0x00000002241c723c */ /* 0x080fe2000000181c */
[----:B------:R-:W-:Y:S01]  /*7550*/  IMAD.MOV.U32 R35, RZ, RZ, R43 ;  /* 0x000000ffff237224 */ /* 0x000fe200078e002b */
[----:B------:R-:W4:Y:S06]  /*7560*/  LDSM.16.MT88.4 R36, [R4+UR9+0x7c00] ;  /* 0x007c00090424783b */ /* 0x000f2c0008004200 */
[----:B------:R-:W-:Y:S07]  /*7570*/  HMMA.16816.F32 R128, R32, R2, R128 ;  /* 0x000000022080723c */ /* 0x000fee0000001880 */
[----:B-1----:R-:W-:Y:S01]  /*7580*/  F2FP.F16.E4M3.UNPACK_B R2, R48 ;  /* 0x00000030ff02723e */ /* 0x002fe200020006ff */
[----:B------:R-:W-:Y:S01]  /*7590*/  IMAD.MOV.U32 R32, RZ, RZ, R52 ;  /* 0x000000ffff207224 */ /* 0x000fe200078e0034 */
[----:B------:R-:W-:Y:S01]  /*75a0*/  F2FP.F16.E4M3.UNPACK_B R3, R49 ;  /* 0x00000031ff03723e */ /* 0x000fe200020006ff */
[----:B------:R-:W-:-:S02]  /*75b0*/  IMAD.MOV.U32 R33, RZ, RZ, R54 ;  /* 0x000000ffff217224 */ /* 0x000fc400078e0036 */
[----:B------:R-:W-:Y:S02]  /*75c0*/  IMAD.MOV.U32 R34, RZ, RZ, R108 ;  /* 0x000000ffff227224 */ /* 0x000fe400078e006c */
[----:B------:R-:W-:Y:S02]  /*75d0*/  IMAD.MOV.U32 R35, RZ, RZ, R110 ;  /* 0x000000ffff237224 */ /* 0x000fe400078e006e */
[----:B0-----:R-:W-:Y:S02]  /*75e0*/  IMAD.MOV.U32 R40, RZ, RZ, R132 ;  /* 0x000000ffff287224 */ /* 0x001fe400078e0084 */
[----:B------:R-:W-:Y:S02]  /*75f0*/  IMAD.MOV.U32 R41, RZ, RZ, R134 ;  /* 0x000000ffff297224 */ /* 0x000fe400078e0086 */
[----:B--2---:R-:W-:Y:S01]  /*7600*/  IMAD.MOV.U32 R42, RZ, RZ, R124 ;  /* 0x000000ffff2a7224 */ /* 0x004fe200078e007c */
[----:B------:R-:W-:Y:S01]  /*7610*/  HMMA.16816.F32 R28, R32, R2, R28 ;  /* 0x00000002201c723c */ /* 0x000fe2000000181c */
[----:B------:R-:W0:Y:S01]  /*7620*/  LDSM.16.MT88.4 R32, [R4+UR9+0x7800] ;  /* 0x007800090420783b */ /* 0x000e220008004200 */
[----:B------:R-:W-:-:S02]  /*7630*/  IMAD.MOV.U32 R43, RZ, RZ, R126 ;  /* 0x000000ffff2b7224 */ /* 0x000fc400078e007e */
[----:B------:R-:W-:Y:S01]  /*7640*/  IMAD.MOV.U32 R52, RZ, RZ, R53 ;  /* 0x000000ffff347224 */ /* 0x000fe200078e0035 */
[----:B------:R-:W-:Y:S01]  /*7650*/  F2FP.F16.E4M3.UNPACK_B R48, R48.H1 ;  /* 0x00000030ff30723e */ /* 0x000fe200030006ff */
[----:B------:R-:W-:Y:S01]  /*7660*/  IMAD.MOV.U32 R54, RZ, RZ, R109 ;  /* 0x000000ffff367224 */ /* 0x000fe200078e006d */
[----:B------:R-:W-:Y:S01]  /*7670*/  F2FP.F16.E4M3.UNPACK_B R49, R49.H1 ;  /* 0x00000031ff31723e */ /* 0x000fe200030006ff */
[----:B------:R-:W2:Y:S01]  /*7680*/  LDL R124, [R1+0xc8] ;  /* 0x0000c800017c7983 */ /* 0x000ea20000100800 */
[----:B------:R-:W-:Y:S03]  /*7690*/  HMMA.16816.F32 R128, R40, R2, R128 ;  /* 0x000000022880723c */ /* 0x000fe60000001880 */
[----:B------:R1:W1:Y:S01]  /*76a0*/  LDSM.16.MT88.4 R40, [R0+UR9+0x7800] ;  /* 0x007800090028783b */ /* 0x0002620008004200 */
[----:B------:R-:W-:Y:S02]  /*76b0*/  IMAD.MOV.U32 R53, RZ, RZ, R55 ;  /* 0x000000ffff357224 */ /* 0x000fe400078e0037 */
[----:B------:R-:W-:Y:S01]  /*76c0*/  IMAD.MOV.U32 R55, RZ, RZ, R111 ;  /* 0x000000ffff377224 */ /* 0x000fe200078e006f */
[----:B------:R-:W3:Y:S01]  /*76d0*/  LDL R126, [R1+0xd0] ;  /* 0x0000d000017e7983 */ /* 0x000ee20000100800 */
[----:B----4-:R-:W-:-:S03]  /*76e0*/  IMAD.MOV.U32 R110, RZ, RZ, R36 ;  /* 0x000000ffff6e7224 */ /* 0x010fc600078e0024 */
[----:B------:R-:W4:Y:S04]  /*76f0*/  LDL R132, [R1+0x118] ;  /* 0x0001180001847983 */ /* 0x000f280000100800 */
[----:B------:R-:W-:Y:S01]  /*7700*/  HMMA.16816.F32 R28, R52, R48, R28 ;  /* 0x00000030341c723c */ /* 0x000fe2000000181c */
[----:B------:R-:W5:Y:S06]  /*7710*/  LDL R134, [R1+0x128] ;  /* 0x0001280001867983 */ /* 0x000f6c0000100800 */
[----:B------:R-:W-:-:S02]  /*7720*/  IMAD.MOV.U32 R52, RZ, RZ, R133 ;  /* 0x000000ffff347224 */ /* 0x000fc400078e0085 */
[----:B------:R-:W-:Y:S01]  /*7730*/  IMAD.MOV.U32 R53, RZ, RZ, R135 ;  /* 0x000000ffff357224 */ /* 0x000fe200078e0087 */
[-C--:B------:R-:W-:Y:S01]  /*7740*/  F2FP.F16.E4M3.UNPACK_B R2, R50.reuse ;  /* 0x00000032ff02723e */ /* 0x080fe200020006ff */
[----:B------:R-:W-:Y:S02]  /*7750*/  IMAD.MOV.U32 R54, RZ, RZ, R125 ;  /* 0x000000ffff367224 */ /* 0x000fe400078e007d */
[----:B------:R-:W-:Y:S01]  /*7760*/  IMAD.MOV.U32 R55, RZ, RZ, R127 ;  /* 0x000000ffff377224 */ /* 0x000fe200078e007f */
[-C--:B------:R-:W-:Y:S01]  /*7770*/  F2FP.F16.E4M3.UNPACK_B R3, R51.reuse ;  /* 0x00000033ff03723e */ /* 0x080fe200020006ff */
[----:B------:R-:W-:Y:S02]  /*7780*/  IMAD.MOV.U32 R111, RZ, RZ, R38 ;  /* 0x000000ffff6f7224 */ /* 0x000fe400078e0026 */
[----:B0-----:R-:W-:Y:S02]  /*7790*/  IMAD.MOV.U32 R108, RZ, RZ, R32 ;  /* 0x000000ffff6c7224 */ /* 0x001fe400078e0020 */
[----:B------:R-:W-:Y:S01]  /*77a0*/  IMAD.MOV.U32 R109, RZ, RZ, R34 ;  /* 0x000000ffff6d7224 */ /* 0x000fe200078e0022 */
[----:B------:R-:W-:Y:S01]  /*77b0*/  HMMA.16816.F32 R52, R52, R48, R128 ;  /* 0x000000303434723c */ /* 0x000fe20000001880 */
[----:B------:R-:W-:Y:S01]  /*77c0*/  IMAD.MOV.U32 R32, RZ, RZ, R33 ;  /* 0x000000ffff207224 */ /* 0x000fe200078e0021 */
[----:B------:R-:W-:Y:S01]  /*77d0*/  F2FP.F16.E4M3.UNPACK_B R50, R50.H1 ;  /* 0x00000032ff32723e */ /* 0x000fe200030006ff */
[----:B------:R-:W4:Y:S03]  /*77e0*/  LDL R125, [R1+0xec] ;  /* 0x0000ec00017d7983 */ /* 0x000f260000100800 */
[----:B------:R-:W-:Y:S01]  /*77f0*/  HMMA.16816.F32 R28, R108, R2, R28 ;  /* 0x000000026c1c723c */ /* 0x000fe2000000181c */
[----:B------:R-:W-:Y:S01]  /*7800*/  F2FP.F16.E4M3.UNPACK_B R51, R51.H1 ;  /* 0x00000033ff33723e */ /* 0x000fe200030006ff */
[----:B------:R-:W-:Y:S01]  /*7810*/  IMAD.MOV.U32 R34, RZ, RZ, R37 ;  /* 0x000000ffff227224 */ /* 0x000fe200078e0025 */
[----:B-1----:R-:W-:Y:S01]  /*7820*/  LOP3.LUT R0, R216, 0x3, RZ, 0xc0, !PT ;  /* 0x00000003d8007812 */ /* 0x002fe200078ec0ff */
[----:B------:R-:W-:Y:S01]  /*7830*/  IMAD.MOV.U32 R33, RZ, RZ, R35 ;  /* 0x000000ffff217224 */ /* 0x000fe200078e0023 */
[----:B------:R-:W2:Y:S02]  /*7840*/  LDL R48, [R1+0xc0] ;  /* 0x0000c00001307983 */ /* 0x000ea40000100800 */
[----:B------:R-:W-:-:S02]  /*7850*/  IMAD.MOV.U32 R108, RZ, RZ, R40 ;  /* 0x000000ffff6c7224 */ /* 0x000fc400078e0028 */
[----:B------:R-:W-:Y:S01]  /*7860*/  IMAD.MOV.U32 R109, RZ, RZ, R42 ;  /* 0x000000ffff6d7224 */ /* 0x000fe200078e002a */
[----:B------:R-:W5:Y:S01]  /*7870*/  LDL R130, [R1+0xd8] ;  /* 0x0000d80001827983 */ /* 0x000f620000100800 */
[----:B------:R-:W-:Y:S02]  /*7880*/  IMAD.MOV.U32 R110, RZ, RZ, R44 ;  /* 0x000000ffff6e7224 */ /* 0x000fe400078e002c */
[----:B------:R-:W-:Y:S01]  /*7890*/  IMAD.MOV.U32 R111, RZ, RZ, R46 ;  /* 0x000000ffff6f7224 */ /* 0x000fe200078e002e */
[----:B------:R-:W4:Y:S04]  /*78a0*/  LDL R129, [R1+0xe4] ;  /* 0x0000e40001817983 */ /* 0x000f280000100800 */
[----:B------:R-:W4:Y:S02]  /*78b0*/  LDL R127, [R1+0xf4] ;  /* 0x0000f400017f7983 */ /* 0x000f240000100800 */
[----:B------:R-:W-:Y:S01]  /*78c0*/  HMMA.16816.F32 R52, R108, R2, R52 ;  /* 0x000000026c34723c */ /* 0x000fe20000001834 */
[----:B------:R-:W-:Y:S01]  /*78d0*/  IMAD.MOV.U32 R35, RZ, RZ, R39 ;  /* 0x000000ffff237224 */ /* 0x000fe200078e0027 */
[----:B------:R-:W4:Y:S01]  /*78e0*/  LDL R131, [R1+0x110] ;  /* 0x0001100001837983 */ /* 0x000f220000100800 */
[----:B------:R-:W-:Y:S01]  /*78f0*/  IMAD.SHL.U32 R0, R0, 0x2, RZ ;  /* 0x0000000200007824 */ /* 0x000fe200078e00ff */
[----:B------:R-:W0:Y:S04]  /*7900*/  S2R R40, SR_TID.X ;  /* 0x0000000000287919 */ /* 0x000e280000002100 */
[----:B------:R-:W-:Y:S01]  /*7910*/  HMMA.16816.F32 R28, R32, R50, R28 ;  /* 0x00000032201c723c */ /* 0x000fe2000000181c */
[----:B------:R-:W4:Y:S04]  /*7920*/  LDL R111, [R1+0xe0] ;  /* 0x0000e000016f7983 */ /* 0x000f280000100800 */
[----:B------:R-:W4:Y:S02]  /*7930*/  LDL R110, [R1+0xdc] ;  /* 0x0000dc00016e7983 */ /* 0x000f240000100800 */
[----:B------:R-:W-:-:S02]  /*7940*/  IMAD.MOV.U32 R32, RZ, RZ, R41 ;  /* 0x000000ffff207224 */ /* 0x000fc400078e0029 */
[----:B------:R-:W-:Y:S01]  /*7950*/  IMAD.MOV.U32 R33, RZ, RZ, R43 ;  /* 0x000000ffff217224 */ /* 0x000fe200078e002b */
[----:B------:R-:W4:Y:S01]  /*7960*/  LDL R133, [R1+0x120] ;  /* 0x0001200001857983 */ /* 0x000f220000100800 */
[----:B------:R-:W-:Y:S02]  /*7970*/  IMAD.MOV.U32 R34, RZ, RZ, R45 ;  /* 0x000000ffff227224 */ /* 0x000fe400078e002d */
[----:B------:R-:W-:Y:S01]  /*7980*/  IMAD.MOV.U32 R35, RZ, RZ, R47 ;  /* 0x000000ffff237224 */ /* 0x000fe200078e002f */
[----:B------:R-:W-:Y:S01]  /*7990*/  LEA.HI R0, R218, R0, RZ, 0x1e ;  /* 0x00000000da007211 */ /* 0x000fe200078ff0ff */
[----:B------:R-:W3:Y:S04]  /*79a0*/  LDL R43, [R1+0xb4] ;  /* 0x0000b400012b7983 */ /* 0x000ee80000100800 */
[----:B------:R-:W4:Y:S01]  /*79b0*/  LDL R135, [R1+0x130] ;  /* 0x0001300001877983 */ /* 0x000f220000100800 */
[----:B------:R-:W-:Y:S01]  /*79c0*/  HMMA.16816.F32 R32, R32, R50, R52 ;  /* 0x000000322020723c */ /* 0x000fe20000001834 */
[----:B------:R-:W-:-:S02]  /*79d0*/  IADD3 R0, P1, R0, UR4, RZ ;  /* 0x0000000400007c10 */ /* 0x000fc4000ff3e0ff */
[----:B------:R-:W4:Y:S02]  /*79e0*/  LDL R218, [R1+0x1b0] ;  /* 0x0001b00001da7983 */ /* 0x000f240000100800 */
[CC--:B------:R-:W-:Y:S01]  /*79f0*/  ISETP.GT.U32.AND P3, PT, R0.reuse, R11.reuse, PT ;  /* 0x0000000b0000720c */ /* 0x0c0fe20003f64070 */
[----:B------:R-:W-:Y:S01]  /*7a00*/  IMAD.X R6, RZ, RZ, UR5, P1 ;  /* 0x00000005ff067e24 */ /* 0x000fe200088e06ff */
[C---:B------:R-:W-:Y:S01]  /*7a10*/  ISETP.GE.U32.AND P2, PT, R0.reuse, R11, PT ;  /* 0x0000000b0000720c */ /* 0x040fe20003f46070 */
[----:B------:R-:W4:Y:S01]  /*7a20*/  LDL R216, [R1+0x1c8] ;  /* 0x0001c80001d87983 */ /* 0x000f220000100800 */
[----:B------:R-:W-:Y:S01]  /*7a30*/  ISETP.GT.U32.AND P5, PT, R0, R14, PT ;  /* 0x0000000e0000720c */ /* 0x000fe20003fa4070 */
[----:B------:R-:W-:Y:S01]  /*7a40*/  FMUL R2, R28, UR11 ;  /* 0x0000000b1c027c20 */ /* 0x000fe20008400000 */
[----:B------:R-:W-:Y:S01]  /*7a50*/  FMUL R4, R29, UR11 ;  /* 0x0000000b1d047c20 */ /* 0x000fe20008400000 */
[----:B------:R-:W-:Y:S01]  /*7a60*/  FMUL R3, R30, UR11 ;  /* 0x0000000b1e037c20 */ /* 0x000fe20008400000 */
[----:B------:R-:W-:-:S02]  /*7a70*/  ISETP.GT.U32.AND.EX P3, PT, R6, RZ, PT, P3 ;  /* 0x000000ff0600720c */ /* 0x000fc40003f64130 */
[C---:B------:R-:W-:Y:S02]  /*7a80*/  ISETP.GE.U32.AND.EX P2, PT, R6.reuse, RZ, PT, P2 ;  /* 0x000000ff0600720c */ /* 0x040fe40003f46120 */
[----:B------:R-:W-:Y:S02]  /*7a90*/  ISETP.GT.U32.AND.EX P5, PT, R6, RZ, PT, P5 ;  /* 0x000000ff0600720c */ /* 0x000fe40003fa4150 */
[----:B------:R-:W-:Y:S02]  /*7aa0*/  ISETP.GT.U32.AND P1, PT, R0, R13, PT ;  /* 0x0000000d0000720c */ /* 0x000fe40003f24070 */
[----:B------:R-:W-:Y:S02]  /*7ab0*/  FSEL R2, R2, -INF , !P3 ;  /* 0xff80000002027808 */ /* 0x000fe40005800000 */
[----:B------:R-:W-:Y:S02]  /*7ac0*/  FSEL R4, R4, -INF , !P2 ;  /* 0xff80000004047808 */ /* 0x000fe40005000000 */
[----:B------:R-:W-:-:S02]  /*7ad0*/  FSEL R3, R3, -INF , !P5 ;  /* 0xff80000003037808 */ /* 0x000fc40006800000 */
[C---:B------:R-:W-:Y:S02]  /*7ae0*/  ISETP.GE.U32.AND P3, PT, R0.reuse, R13, PT ;  /* 0x0000000d0000720c */ /* 0x040fe40003f66070 */
[CC--:B------:R-:W-:Y:S02]  /*7af0*/  ISETP.GT.U32.AND P2, PT, R0.reuse, R12.reuse, PT ;  /* 0x0000000c0000720c */ /* 0x0c0fe40003f44070 */
[----:B------:R-:W-:Y:S01]  /*7b00*/  ISETP.GE.U32.AND P5, PT, R0, R12, PT ;  /* 0x0000000c0000720c */ /* 0x000fe20003fa6070 */
[----:B------:R-:W-:Y:S01]  /*7b10*/  FMUL R32, R32, UR11 ;  /* 0x0000000b20207c20 */ /* 0x000fe20008400000 */
[----:B------:R-:W-:Y:S01]  /*7b20*/  ISETP.GE.U32.AND P4, PT, R0, R14, PT ;  /* 0x0000000e0000720c */ /* 0x000fe20003f86070 */
[----:B------:R-:W-:Y:S01]  /*7b30*/  FMUL R33, R33, UR11 ;  /* 0x0000000b21217c20 */ /* 0x000fe20008400000 */
[----:B------:R-:W-:Y:S01]  /*7b40*/  ISETP.GT.U32.AND.EX P1, PT, R6, RZ, PT, P1 ;  /* 0x000000ff0600720c */ /* 0x000fe20003f24110 */
[----:B------:R-:W-:Y:S01]  /*7b50*/  FMUL R34, R34, UR11 ;  /* 0x0000000b22227c20 */ /* 0x000fe20008400000 */
[----:B------:R-:W-:Y:S01]  /*7b60*/  FMUL R0, R35, UR11 ;  /* 0x0000000b23007c20 */ /* 0x000fe20008400000 */
[----:B------:R-:W-:-:S02]  /*7b70*/  ISETP.GE.U32.AND.EX P3, PT, R6, RZ, PT, P3 ;  /* 0x000000ff0600720c */ /* 0x000fc40003f66130 */
[C---:B------:R-:W-:Y:S02]  /*7b80*/  ISETP.GT.U32.AND.EX P2, PT, R6.reuse, RZ, PT, P2 ;  /* 0x000000ff0600720c */ /* 0x040fe40003f44120 */
[----:B------:R-:W-:Y:S02]  /*7b90*/  ISETP.GE.U32.AND.EX P5, PT, R6, RZ, PT, P5 ;  /* 0x000000ff0600720c */ /* 0x000fe40003fa6150 */
[----:B------:R-:W-:Y:S02]  /*7ba0*/  FSEL R38, R32, -INF , !P1 ;  /* 0xff80000020267808 */ /* 0x000fe40004800000 */
[----:B------:R-:W-:Y:S02]  /*7bb0*/  FSEL R36, R33, -INF , !P3 ;  /* 0xff80000021247808 */ /* 0x000fe40005800000 */
[----:B------:R-:W-:Y:S02]  /*7bc0*/  FSEL R35, R34, -INF , !P2 ;  /* 0xff80000022237808 */ /* 0x000fe40005000000 */
[----:B------:R-:W-:Y:S01]  /*7bd0*/  FSEL R32, R0, -INF , !P5 ;  /* 0xff80000000207808 */ /* 0x000fe20006800000 */
[----:B------:R-:W-:Y:S01]  /*7be0*/  FMUL R8, R31, UR11 ;  /* 0x0000000b1f087c20 */ /* 0x000fe20008400000 */
[----:B------:R-:W-:-:S02]  /*7bf0*/  ISETP.GE.U32.AND.EX P4, PT, R6, RZ, PT, P4 ;  /* 0x000000ff0600720c */ /* 0x000fc40003f86140 */
[----:B------:R-:W-:Y:S02]  /*7c00*/  FMNMX R37, R38, R36, !PT ;  /* 0x0000002426257209 */ /* 0x000fe40007800000 */
[----:B------:R-:W-:Y:S02]  /*7c10*/  FMNMX R39, R35, R32, !PT ;  /* 0x0000002023277209 */ /* 0x000fe40007800000 */
[----:B------:R-:W-:Y:S01]  /*7c20*/  FSEL R8, R8, -INF , !P4 ;  /* 0xff80000008087808 */ /* 0x000fe20006000000 */
[----:B------:R-:W1:Y:S04]  /*7c30*/  SHFL.BFLY PT, R28, R37, 0x2, 0x1f ;  /* 0x0c401f00251c7f89 */ /* 0x000e6800000e0000 */
[----:B------:R-:W0:Y:S01]  /*7c40*/  SHFL.BFLY PT, R6, R39, 0x2, 0x1f ;  /* 0x0c401f0027067f89 */ /* 0x000e2200000e0000 */
[----:B------:R-:W-:-:S02]  /*7c50*/  FMNMX R0, R3, R8, !PT ;  /* 0x0000000803007209 */ /* 0x000fc40007800000 */
[----:B------:R-:W-:-:S03]  /*7c60*/  FMNMX R29, R2, R4, !PT ;  /* 0x00000004021d7209 */ /* 0x000fc60007800000 */
[----:B------:R-:W0:Y:S04]  /*7c70*/  SHFL.BFLY PT, R30, R0, 0x2, 0x1f ;  /* 0x0c401f00001e7f89 */ /* 0x000e2800000e0000 */
[----:B------:R-:W0:Y:S01]  /*7c80*/  SHFL.BFLY PT, R31, R29, 0x2, 0x1f ;  /* 0x0c401f001d1f7f89 */ /* 0x000e2200000e0000 */
[----:B-1----:R-:W-:Y:S02]  /*7c90*/  FMNMX R37, R37, R28, !PT ;  /* 0x0000001c25257209 */ /* 0x002fe40007800000 */
[----:B0-----:R-:W-:-:S03]  /*7ca0*/  FMNMX R39, R39, R6, !PT ;  /* 0x0000000627277209 */ /* 0x001fc60007800000 */
[----:B------:R-:W0:Y:S04]  /*7cb0*/  SHFL.BFLY PT, R28, R37, 0x1, 0x1f ;  /* 0x0c201f00251c7f89 */ /* 0x000e2800000e0000 */
[----:B------:R-:W1:Y:S01]  /*7cc0*/  SHFL.BFLY PT, R6, R39, 0x1, 0x1f ;  /* 0x0c201f0027067f89 */ /* 0x000e6200000e0000 */
[----:B------:R-:W-:Y:S02]  /*7cd0*/  FMNMX R0, R0, R30, !PT ;  /* 0x0000001e00007209 */ /* 0x000fe40007800000 */
[----:B------:R-:W-:-:S03]  /*7ce0*/  FMNMX R29, R29, R31, !PT ;  /* 0x0000001f1d1d7209 */ /* 0x000fc60007800000 */
[----:B------:R-:W1:Y:S04]  /*7cf0*/  SHFL.BFLY PT, R30, R0, 0x1, 0x1f ;  /* 0x0c201f00001e7f89 */ /* 0x000e6800000e0000 */
[----:B------:R-:W1:Y:S01]  /*7d00*/  SHFL.BFLY PT, R31, R29, 0x1, 0x1f ;  /* 0x0c201f001d1f7f89 */ /* 0x000e6200000e0000 */
[----:B------:R-:W-:Y:S02]  /*7d10*/  LOP3.LUT R49, R40, 0x1c, RZ, 0xc0, !PT ;  /* 0x0000001c28317812 */ /* 0x000fe400078ec0ff */
[----:B------:R-:W-:Y:S02]  /*7d20*/  SHF.R.U32.HI R33, RZ, 0x3, R40 ;  /* 0x00000003ff217819 */ /* 0x000fe40000011628 */
[----:B------:R-:W-:Y:S02]  /*7d30*/  LEA.HI R51, R49, 0x10, RZ, 0x1e ;  /* 0x0000001031337811 */ /* 0x000fe400078ff0ff */
[----:B0-----:R-:W-:-:S02]  /*7d40*/  FMNMX R37, R37, R28, !PT ;  /* 0x0000001c25257209 */ /* 0x001fc40007800000 */
[----:B------:R-:W-:Y:S02]  /*7d50*/  LEA.HI R28, R49, 0x18, RZ, 0x1e ;  /* 0x00000018311c7811 */ /* 0x000fe400078ff0ff */
[----:B-1----:R-:W-:Y:S02]  /*7d60*/  FMNMX R39, R39, R6, !PT ;  /* 0x0000000627277209 */ /* 0x002fe40007800000 */
[----:B------:R-:W-:Y:S02]  /*7d70*/  LEA.HI R6, R49, 0x8, RZ, 0x1e ;  /* 0x0000000831067811 */ /* 0x000fe400078ff0ff */
[----:B------:R-:W-:Y:S02]  /*7d80*/  LOP3.LUT R33, R33, 0xc, RZ, 0xc0, !PT ;  /* 0x0000000c21217812 */ /* 0x000fe400078ec0ff */
[----:B------:R-:W-:Y:S02]  /*7d90*/  LEA R49, R49, UR9, 0x2 ;  /* 0x0000000931317c11 */ /* 0x000fe4000f8e10ff */
[----:B------:R-:W-:-:S02]  /*7da0*/  LEA R6, R6, UR9, 0x4 ;  /* 0x0000000906067c11 */ /* 0x000fc4000f8e20ff */
[----:B------:R-:W-:Y:S02]  /*7db0*/  LEA R28, R28, UR9, 0x4 ;  /* 0x000000091c1c7c11 */ /* 0x000fe4000f8e20ff */
[----:B------:R-:W-:Y:S02]  /*7dc0*/  LEA R51, R51, UR9, 0x4 ;  /* 0x0000000933337c11 */ /* 0x000fe4000f8e20ff */
[----:B------:R-:W-:Y:S01]  /*7dd0*/  FMNMX R0, R0, R30, !PT ;  /* 0x0000001e00007209 */ /* 0x000fe20007800000 */
[----:B------:R-:W-:Y:S01]  /*7de0*/  IMAD.IADD R30, R49, 0x1, R33 ;  /* 0x00000001311e7824 */ /* 0x000fe200078e0221 */
[----:B------:R-:W-:Y:S01]  /*7df0*/  FMNMX R29, R29, R31, !PT ;  /* 0x0000001f1d1d7209 */ /* 0x000fe20007800000 */
[----:B------:R-:W-:Y:S01]  /*7e00*/  BAR.SYNC.DEFER_BLOCKING 0x0 ;  /* 0x0000000000007b1d */ /* 0x000fe20000010000 */
[C---:B------:R-:W-:Y:S02]  /*7e10*/  IMAD.IADD R34, R33.reuse, 0x1, R6 ;  /* 0x0000000121227824 */ /* 0x040fe400078e0206 */
[----:B------:R-:W-:-:S02]  /*7e20*/  IMAD.IADD R31, R33, 0x1, R28 ;  /* 0x00000001211f7824 */ /* 0x000fc400078e021c */
[----:B------:R-:W-:Y:S01]  /*7e30*/  IMAD.IADD R33, R33, 0x1, R51 ;  /* 0x0000000121217824 */ /* 0x000fe200078e0233 */
[----:B------:R0:W-:Y:S04]  /*7e40*/  @P0 STS [R30+0x8000], R29 ;  /* 0x0080001d1e000388 */ /* 0x0001e80000000800 */
[----:B------:R-:W-:Y:S04]  /*7e50*/  @P0 STS [R34+0x8000], R0 ;  /* 0x0080000022000388 */ /* 0x000fe80000000800 */
[----:B------:R-:W-:Y:S04]  /*7e60*/  @P0 STS [R33+0x8000], R37 ;  /* 0x0080002521000388 */ /* 0x000fe80000000800 */
[----:B------:R-:W-:Y:S01]  /*7e70*/  @P0 STS [R31+0x8000], R39 ;  /* 0x008000271f000388 */ /* 0x000fe20000000800 */
[----:B------:R-:W-:Y:S01]  /*7e80*/  BAR.SYNC.DEFER_BLOCKING 0x0 ;  /* 0x0000000000007b1d */ /* 0x000fe20000010000 */
[----:B------:R-:W-:-:S04]  /*7e90*/  LOP3.LUT R41, R40, 0xff, RZ, 0xc0, !PT ;  /* 0x000000ff28297812 */ /* 0x000fc800078ec0ff */
[----:B0-----:R-:W-:-:S05]  /*7ea0*/  LEA R29, R41, UR9, 0x2 ;  /* 0x00000009291d7c11 */ /* 0x001fca000f8e10ff */
[----:B------:R-:W0:Y:S04]  /*7eb0*/  @!P6 LDS R17, [R29+0x8000] ;  /* 0x008000001d11e984 */ /* 0x000e280000000800 */
[----:B0-----:R-:W0:Y:S02]  /*7ec0*/  SHFL.BFLY PT, R0, R17, 0x2, 0x1f ;  /* 0x0c401f0011007f89 */ /* 0x001e2400000e0000 */
[----:B0-----:R-:W-:-:S05]  /*7ed0*/  FMNMX R0, R17, R0, !PT ;  /* 0x0000000011007209 */ /* 0x001fca0007800000 */
[----:B------:R-:W0:Y:S02]  /*7ee0*/  SHFL.BFLY PT, R37, R0, 0x1, 0x1f ;  /* 0x0c201f0000257f89 */ /* 0x000e2400000e0000 */
[----:B0-----:R-:W-:-:S05]  /*7ef0*/  FMNMX R37, R0, R37, !PT ;  /* 0x0000002500257209 */ /* 0x001fca0007800000 */
[----:B------:R-:W-:Y:S01]  /*7f00*/  @P0 STS [R29+0x8000], R37 ;  /* 0x008000251d000388 */ /* 0x000fe20000000800 */
[----:B------:R-:W-:Y:S06]  /*7f10*/  BAR.SYNC.DEFER_BLOCKING 0x0 ;  /* 0x0000000000007b1d */ /* 0x000fec0000010000 */
[----:B------:R-:W0:Y:S04]  /*7f20*/  LDS R0, [R49+0x8000] ;  /* 0x0080000031007984 */ /* 0x000e280000000800 */
[----:B------:R-:W1:Y:S04]  /*7f30*/  LDS R41, [R6+0x8000] ;  /* 0x0080000006297984 */ /* 0x000e680000000800 */
[----:B------:R-:W-:Y:S04]  /*7f40*/  LDS R37, [R28+0x8000] ;  /* 0x008000001c257984 */ /* 0x000fe80000000800 */
[----:B------:R-:W2:Y:S01]  /*7f50*/  LDS R39, [R51+0x8000] ;  /* 0x0080000033277984 */ /* 0x000ea20000000800 */
[----:B0-----:R-:W-:-:S05]  /*7f60*/  FMNMX R0, R0, R27, !PT ;  /* 0x0000001b00007209 */ /* 0x001fca0007800000 */
[--C-:B------:R-:W-:Y:S01]  /*7f70*/  FADD R4, R4, -R0.reuse ;  /* 0x8000000004047221 */ /* 0x100fe20000000000 */
[----:B------:R-:W-:Y:S01]  /*7f80*/  FADD R42, R2, -R0 ;  /* 0x80000000022a7221 */ /* 0x000fe20000000000 */
[----:B-1----:R-:W-:Y:S02]  /*7f90*/  FMNMX R2, R41, R25, !PT ;  /* 0x0000001929027209 */ /* 0x002fe40007800000 */
[----:B------:R-:W-:-:S04]  /*7fa0*/  FMUL R4, R4, 1.4426950216293334961 ;  /* 0x3fb8aa3b04047820 */ /* 0x000fc80000400000 */
[----:B------:R0:W-:Y:S01]  /*7fb0*/  MUFU.EX2 R128, R4 ;  /* 0x0000000400807308 */ /* 0x0001e20000000800 */
[--C-:B------:R-:W-:Y:S01]  /*7fc0*/  FADD R3, R3, -R2.reuse ;  /* 0x8000000203037221 */ /* 0x100fe20000000000 */
[----:B0-----:R-:W-:-:S03]  /*7fd0*/  FADD R4, R8, -R2 ;  /* 0x8000000208047221 */ /* 0x001fc60000000000 */
[----:B------:R-:W-:Y:S01]  /*7fe0*/  FMUL R3, R3, 1.4426950216293334961 ;  /* 0x3fb8aa3b03037820 */ /* 0x000fe20000400000 */
[----:B------:R-:W-:-:S03]  /*7ff0*/  FMUL R4, R4, 1.4426950216293334961 ;  /* 0x3fb8aa3b04047820 */ /* 0x000fc60000400000 */
[----:B------:R2:W-:Y:S01]  /*8000*/  MUFU.EX2 R8, R3 ;  /* 0x0000000300087308 */ /* 0x0005e20000000800 */
[----:B------:R-:W-:-:S07]  /*8010*/  FMUL R42, R42, 1.4426950216293334961 ;  /* 0x3fb8aa3b2a2a7820 */ /* 0x000fce0000400000 */
[----:B------:R0:W-:Y:S01]  /*8020*/  MUFU.EX2 R109, R4 ;  /* 0x00000004006d7308 */ /* 0x0001e20000000800 */
[----:B--2---:R-:W-:Y:S02]  /*8030*/  FMNMX R3, R39, R150, !PT ;  /* 0x0000009627037209 */ /* 0x004fe40007800000 */
[----:B0-----:R-:W-:-:S03]  /*8040*/  FMNMX R4, R37, R5, !PT ;  /* 0x0000000525047209 */ /* 0x001fc60007800000 */
[--C-:B------:R-:W-:Y:S01]  /*8050*/  FADD R38, R38, -R3.reuse ;  /* 0x8000000326267221 */ /* 0x100fe20000000000 */
[----:B------:R-:W-:Y:S01]  /*8060*/  FADD R36, R36, -R3 ;  /* 0x8000000324247221 */ /* 0x000fe20000000000 */
[--C-:B------:R-:W-:Y:S01]  /*8070*/  FADD R35, R35, -R4.reuse ;  /* 0x8000000423237221 */ /* 0x100fe20000000000 */
[----:B------:R-:W-:Y:S01]  /*8080*/  FADD R32, R32, -R4 ;  /* 0x8000000420207221 */ /* 0x000fe20000000000 */
[----:B------:R-:W0:Y:S02]  /*8090*/  MUFU.EX2 R53, R42 ;  /* 0x0000002a00357308 */ /* 0x000e240000000800 */
[----:B------:R-:W-:Y:S01]  /*80a0*/  FMUL R35, R35, 1.4426950216293334961 ;  /* 0x3fb8aa3b23237820 */ /* 0x000fe20000400000 */
[----:B------:R-:W-:Y:S01]  /*80b0*/  FMUL R32, R32, 1.4426950216293334961 ;  /* 0x3fb8aa3b20207820 */ /* 0x000fe20000400000 */
[----:B------:R-:W-:Y:S01]  /*80c0*/  FMUL R38, R38, 1.4426950216293334961 ;  /* 0x3fb8aa3b26267820 */ /* 0x000fe20000400000 */
[----:B------:R-:W-:-:S03]  /*80d0*/  FMUL R36, R36, 1.4426950216293334961 ;  /* 0x3fb8aa3b24247820 */ /* 0x000fc60000400000 */
[----:B------:R-:W-:Y:S08]  /*80e0*/  MUFU.EX2 R52, R35 ;  /* 0x0000002300347308 */ /* 0x000ff00000000800 */
[----:B------:R-:W1:Y:S08]  /*80f0*/  MUFU.EX2 R54, R32 ;  /* 0x0000002000367308 */ /* 0x000e700000000800 */
[----:B------:R2:W-:Y:S08]  /*8100*/  MUFU.EX2 R50, R38 ;  /* 0x0000002600327308 */ /* 0x0005f00000000800 */
[----:B------:R1:W5:Y:S01]  /*8110*/  MUFU.EX2 R55, R36 ;  /* 0x0000002400377308 */ /* 0x0003620000000800 */
[----:B0-----:R-:W-:Y:S01]  /*8120*/  FADD R41, R53, R128 ;  /* 0x0000008035297221 */ /* 0x001fe20000000000 */
[----:B--2---:R-:W-:-:S04]  /*8130*/  FADD R38, R8, R109 ;  /* 0x0000006d08267221 */ /* 0x004fc80000000000 */
[----:B------:R-:W0:Y:S01]  /*8140*/  SHFL.BFLY PT, R42, R41, 0x2, 0x1f ;  /* 0x0c401f00292a7f89 */ /* 0x000e2200000e0000 */
[----:B-1----:R-:W-:-:S03]  /*8150*/  FADD R36, R52, R54 ;  /* 0x0000003634247221 */ /* 0x002fc60000000000 */
[----:B------:R-:W1:Y:S04]  /*8160*/  SHFL.BFLY PT, R39, R38, 0x2, 0x1f ;  /* 0x0c401f0026277f89 */ /* 0x000e6800000e0000 */
[----:B------:R-:W2:Y:S01]  /*8170*/  SHFL.BFLY PT, R32, R36, 0x2, 0x1f ;  /* 0x0c401f0024207f89 */ /* 0x000ea200000e0000 */
[----:B-----5:R-:W-:-:S05]  /*8180*/  FADD R37, R50, R55 ;  /* 0x0000003732257221 */ /* 0x020fca0000000000 */
[----:B------:R-:W5:Y:S01]  /*8190*/  SHFL.BFLY PT, R35, R37, 0x2, 0x1f ;  /* 0x0c401f0025237f89 */ /* 0x000f6200000e0000 */
[----:B0-----:R-:W-:Y:S01]  /*81a0*/  FADD R42, R41, R42 ;  /* 0x0000002a292a7221 */ /* 0x001fe20000000000 */
[----:B-1----:R-:W-:Y:S01]  /*81b0*/  FADD R39, R38, R39 ;  /* 0x0000002726277221 */ /* 0x002fe20000000000 */
[----:B--2---:R-:W-:-:S03]  /*81c0*/  FADD R32, R36, R32 ;  /* 0x0000002024207221 */ /* 0x004fc60000000000 */
[----:B------:R-:W0:Y:S01]  /*81d0*/  SHFL.BFLY PT, R36, R42, 0x1, 0x1f ;  /* 0x0c201f002a247f89 */ /* 0x000e2200000e0000 */
[----:B-----5:R-:W-:-:S03]  /*81e0*/  FADD R35, R37, R35 ;  /* 0x0000002325237221 */ /* 0x020fc60000000000 */
[----:B------:R-:W1:Y:S04]  /*81f0*/  SHFL.BFLY PT, R37, R39, 0x1, 0x1f ;  /* 0x0c201f0027257f89 */ /* 0x000e6800000e0000 */
[----:B------:R-:W2:Y:S04]  /*8200*/  SHFL.BFLY PT, R38, R35, 0x1, 0x1f ;  /* 0x0c201f0023267f89 */ /* 0x000ea800000e0000 */
[----:B------:R-:W5:Y:S01]  /*8210*/  SHFL.BFLY PT, R41, R32, 0x1, 0x1f ;  /* 0x0c201f0020297f89 */ /* 0x000f6200000e0000 */
[----:B0-----:R-:W-:Y:S01]  /*8220*/  FADD R36, R42, R36 ;  /* 0x000000242a247221 */ /* 0x001fe20000000000 */
[----:B------:R-:W-:Y:S06]  /*8230*/  BAR.SYNC.DEFER_BLOCKING 0x0 ;  /* 0x0000000000007b1d */ /* 0x000fec0000010000 */
[----:B------:R-:W4:Y:S01]  /*8240*/  LDL R42, [R1+0xbc] ;  /* 0x0000bc00012a7983 */ /* 0x000f220000100800 */
[----:B-1----:R-:W-:Y:S01]  /*8250*/  FADD R37, R39, R37 ;  /* 0x0000002527257221 */ /* 0x002fe20000000000 */
[----:B--2---:R-:W-:Y:S01]  /*8260*/  FADD R38, R35, R38 ;  /* 0x0000002623267221 */ /* 0x004fe20000000000 */
[----:B------:R-:W-:Y:S01]  /*8270*/  LOP3.LUT R108, R40, 0x8, RZ, 0xc0, !PT ;  /* 0x00000008286c7812 */ /* 0x000fe200078ec0ff */
[----:B------:R-:W2:Y:S01]  /*8280*/  LDL R39, [R1+0xcc] ;  /* 0x0000cc0001277983 */ /* 0x000ea20000100800 */
[----:B-----5:R-:W-:-:S03]  /*8290*/  FADD R41, R32, R41 ;  /* 0x0000002920297221 */ /* 0x020fc60000000000 */
[----:B------:R0:W-:Y:S04]  /*82a0*/  @P0 STS [R30+0x8000], R36 ;  /* 0x008000241e000388 */ /* 0x0001e80000000800 */
[----:B------:R1:W-:Y:S04]  /*82b0*/  @P0 STS [R34+0x8000], R37 ;  /* 0x0080002522000388 */ /* 0x0003e80000000800 */
[----:B------:R5:W-:Y:S04]  /*82c0*/  @P0 STS [R33+0x8000], R38 ;  /* 0x0080002621000388 */ /* 0x000be80000000800 */
[----:B------:R3:W-:Y:S01]  /*82d0*/  @P0 STS [R31+0x8000], R41 ;  /* 0x008000291f000388 */ /* 0x0007e20000000800 */
[----:B0-----:R-:W-:-:S02]  /*82e0*/  LOP3.LUT R30, R40, 0x3, RZ, 0xc0, !PT ;  /* 0x00000003281e7812 */ /* 0x001fc400078ec0ff */
[----:B------:R-:W-:Y:S01]  /*82f0*/  SHF.R.S32.HI R32, RZ, 0x2, R40 ;  /* 0x00000002ff207819 */ /* 0x000fe20000011428 */
[----:B------:R-:W-:Y:S01]  /*8300*/  IMAD.SHL.U32 R108, R108, 0x2, RZ ;  /* 0x000000026c6c7824 */ /* 0x000fe200078e00ff */
[C---:B-1----:R-:W-:Y:S01]  /*8310*/  LOP3.LUT R37, R40.reuse, 0xe0, RZ, 0xc0, !PT ;  /* 0x000000e028257812 */ /* 0x042fe200078ec0ff */
[----:B-----5:R-:W5:Y:S01]  /*8320*/  LDL R38, [R1+0xd4] ;  /* 0x0000d40001267983 */ /* 0x020f620000100800 */
[----:B---3--:R-:W-:-:S03]  /*8330*/  LOP3.LUT R31, R40, 0x10, RZ, 0xc0, !PT ;  /* 0x00000010281f7812 */ /* 0x008fc600078ec0ff */
[----:B------:R-:W3:Y:S01]  /*8340*/  LDL R41, [R1+0xc4] ;  /* 0x0000c40001297983 */ /* 0x000ee20000100800 */
[----:B------:R-:W-:Y:S01]  /*8350*/  LEA R31, R31, UR9, 0x7 ;  /* 0x000000091f1f7c11 */ /* 0x000fe2000f8e38ff */
[----:B------:R-:W-:Y:S01]  /*8360*/  BAR.SYNC.DEFER_BLOCKING 0x0 ;  /* 0x0000000000007b1d */ /* 0x000fe20000010000 */
[----:B------:R-:W-:-:S03]  /*8370*/  SGXT R32, R32, 0x1 ;  /* 0x000000012020781a */ /* 0x000fc60000000200 */
[----:B------:R-:W-:Y:S01]  /*8380*/  IMAD R31, R30, 0x20, R31 ;  /* 0x000000201e1f7824 */ /* 0x000fe200078e021f */
[----:B------:R-:W-:-:S03]  /*8390*/  LOP3.LUT R108, R108, 0x90, R32, 0x78, !PT ;  /* 0x000000906c6c7812 */ /* 0x000fc600078e7820 */
[----:B------:R-:W-:-:S04]  /*83a0*/  IMAD R31, R37, 0x8, R31 ;  /* 0x00000008251f7824 */ /* 0x000fc800078e021f */
[----:B------:R-:W-:Y:S02]  /*83b0*/  IMAD.IADD R108, R108, 0x1, R31 ;  /* 0x000000016c6c7824 */ /* 0x000fe400078e021f */
[----:B------:R-:W5:Y:S04]  /*83c0*/  LDL R31, [R1+0xe8] ;  /* 0x0000e800011f7983 */ /* 0x000f680000100800 */
[----:B------:R-:W0:Y:S04]  /*83d0*/  @!P6 LDS R18, [R29+0x8000] ;  /* 0x008000001d12e984 */ /* 0x000e280000000800 */
[----:B0-----:R-:W0:Y:S01]  /*83e0*/  SHFL.BFLY PT, R34, R18, 0x2, 0x1f ;  /* 0x0c401f0012227f89 */ /* 0x001e2200000e0000 */
[----:B------:R-:W-:-:S02]  /*83f0*/  IMAD.SHL.U32 R149, R40, 0x10, RZ ;  /* 0x0000001028957824 */ /* 0x000fc400078e00ff */
[----:B0-----:R-:W-:-:S05]  /*8400*/  FADD R34, R18, R34 ;  /* 0x0000002212227221 */ /* 0x001fca0000000000 */
[----:B------:R-:W0:Y:S01]  /*8410*/  SHFL.BFLY PT, R33, R34, 0x1, 0x1f ;  /* 0x0c201f0022217f89 */ /* 0x000e2200000e0000 */
[----:B------:R-:W-:Y:S02]  /*8420*/  LOP3.LUT R149, R149, 0x140, RZ, 0xc0, !PT ;  /* 0x0000014095957812 */ /* 0x000fe400078ec0ff */
[----:B------:R-:W-:-:S03]  /*8430*/  SHF.R.S32.HI R36, RZ, 0x1, R40 ;  /* 0x00000001ff247819 */ /* 0x000fc60000011428 */
[----:B------:R-:W-:Y:S01]  /*8440*/  IMAD R149, R30, 0x8, R149 ;  /* 0x000000081e957824 */ /* 0x000fe200078e0295 */
[----:B------:R-:W-:Y:S02]  /*8450*/  LOP3.LUT R30, R40, 0x60, RZ, 0xc0, !PT ;  /* 0x00000060281e7812 */ /* 0x000fe400078ec0ff */
[----:B------:R-:W-:Y:S02]  /*8460*/  SGXT R32, R36, 0x1 ;  /* 0x000000012420781a */ /* 0x000fe40000000200 */
[----:B------:R-:W-:Y:S02]  /*8470*/  SHF.R.U32.HI R30, RZ, 0x1, R30 ;  /* 0x00000001ff1e7819 */ /* 0x000fe4000001161e */
[----:B------:R-:W-:Y:S01]  /*8480*/  SHF.R.S32.HI R36, RZ, 0x7, R40 ;  /* 0x00000007ff247819 */ /* 0x000fe20000011428 */
[----:B0-----:R-:W-:-:S05]  /*8490*/  FADD R34, R34, R33 ;  /* 0x0000002122227221 */ /* 0x001fca0000000000 */
[----:B------:R0:W-:Y:S01]  /*84a0*/  @P0 STS [R29+0x8000], R34 ;  /* 0x008000221d000388 */ /* 0x0001e20000000800 */
[----:B------:R-:W-:Y:S01]  /*84b0*/  BAR.SYNC.DEFER_BLOCKING 0x0 ;  /* 0x0000000000007b1d */ /* 0x000fe20000010000 */
[----:B------:R-:W-:Y:S02]  /*84c0*/  SHF.R.S32.HI R35, RZ, 0x3, R40 ;  /* 0x00000003ff237819 */ /* 0x000fe40000011428 */
[----:B------:R-:W-:Y:S02]  /*84d0*/  LOP3.LUT R30, R30, 0xa0, R32, 0x78, !PT ;  /* 0x000000a01e1e7812 */ /* 0x000fe400078e7820 */
[----:B------:R-:W-:Y:S02]  /*84e0*/  SGXT R32, R36, 0x1 ;  /* 0x000000012420781a */ /* 0x000fe40000000200 */
[----:B------:R-:W-:Y:S02]  /*84f0*/  SGXT R35, R35, 0x1 ;  /* 0x000000012323781a */ /* 0x000fe40000000200 */
[----:B------:R-:W-:Y:S01]  /*8500*/  LOP3.LUT R32, R32, 0x90, RZ, 0xc0, !PT ;  /* 0x0000009020207812 */ /* 0x000fe200078ec0ff */
[----:B------:R-:W-:Y:S01]  /*8510*/  IMAD.SHL.U32 R36, R40, 0x40, RZ ;  /* 0x0000004028247824 */ /* 0x000fe200078e00ff */
[----:B------:R-:W-:-:S02]  /*8520*/  LOP3.LUT R35, R35, 0xa0, RZ, 0xc0, !PT ;  /* 0x000000a023237812 */ /* 0x000fc400078ec0ff */
[----:B------:R-:W-:Y:S02]  /*8530*/  LOP3.LUT R40, R32, 0x7f, R40, 0x78, !PT ;  /* 0x0000007f20287812 */ /* 0x000fe400078e7828 */
[----:B------:R-:W-:Y:S02]  /*8540*/  IADD3 R32, P1, R243, UR7, RZ ;  /* 0x00000007f3207c10 */ /* 0x000fe4000ff3e0ff */
[----:B------:R-:W-:Y:S01]  /*8550*/  IADD3 R46, P2, R240, UR7, RZ ;  /* 0x00000007f02e7c10 */ /* 0x000fe2000ff5e0ff */
[----:B------:R-:W-:Y:S01]  /*8560*/  IMAD.IADD R149, R35, 0x1, R149 ;  /* 0x0000000123957824 */ /* 0x000fe200078e0295 */
[----:B------:R-:W-:Y:S01]  /*8570*/  LOP3.LUT R35, R36, 0x740, RZ, 0xc0, !PT ;  /* 0x0000074024237812 */ /* 0x000fe200078ec0ff */
[----:B------:R-:W5:Y:S01]  /*8580*/  LDL R240, [R1+0x240] ;  /* 0x0002400001f07983 */ /* 0x000f620000100800 */
[----:B------:R-:W-:Y:S02]  /*8590*/  IADD3.X R33, R238, UR10, RZ, P1, !PT ;  /* 0x0000000aee217c10 */ /* 0x000fe40008ffe4ff */
[----:B------:R-:W-:Y:S01]  /*85a0*/  IADD3.X R47, R234, UR10, RZ, P2, !PT ;  /* 0x0000000aea2f7c10 */ /* 0x000fe200097fe4ff */
[----:B------:R-:W5:Y:S01]  /*85b0*/  LDL R238, [R1+0x220] ;  /* 0x0002200001ee7983 */ /* 0x000f620000100800 */
[----:B0-----:R-:W-:-:S02]  /*85c0*/  IADD3 R34, P1, R236, UR7, RZ ;  /* 0x00000007ec227c10 */ /* 0x001fc4000ff3e0ff */
[----:B------:R-:W-:Y:S01]  /*85d0*/  IADD3 R36, P2, R232, UR7, RZ ;  /* 0x00000007e8247c10 */ /* 0x000fe2000ff5e0ff */
[----:B------:R0:W5:Y:S01]  /*85e0*/  LDG.E.U8 R29, desc[UR14][R32.64] ;  /* 0x0000000e201d7981 */ /* 0x000162000c1e1100 */
[----:B------:R-:W-:Y:S02]  /*85f0*/  IADD3 R30, R30, UR9, R35 ;  /* 0x000000091e1e7c10 */ /* 0x000fe4000fffe023 */
[----:B------:R-:W-:Y:S01]  /*8600*/  IADD3.X R35, R230, UR10, RZ, P1, !PT ;  /* 0x0000000ae6237c10 */ /* 0x000fe20008ffe4ff */
[----:B------:R-:W5:Y:S01]  /*8610*/  LDG.E.U8 R46, desc[UR14][R46.64] ;  /* 0x0000000e2e2e7981 */ /* 0x000f62000c1e1100 */
[----:B------:R-:W-:-:S03]  /*8620*/  IADD3.X R37, R226, UR10, RZ, P2, !PT ;  /* 0x0000000ae2257c10 */ /* 0x000fc600097fe4ff */
[----:B------:R1:W5:Y:S01]  /*8630*/  LDG.E.U8 R45, desc[UR14][R34.64] ;  /* 0x0000000e222d7981 */ /* 0x000362000c1e1100 */
[----:B0-----:R-:W-:-:S03]  /*8640*/  IADD3 R32, P1, R228, UR7, RZ ;  /* 0x00000007e4207c10 */ /* 0x001fc6000ff3e0ff */
[----:B------:R0:W5:Y:S01]  /*8650*/  LDG.E.U8 R44, desc[UR14][R36.64] ;  /* 0x0000000e242c7981 */ /* 0x000162000c1e1100 */
[----:B------:R-:W-:-:S03]  /*8660*/  IADD3.X R33, R222, UR10, RZ, P1, !PT ;  /* 0x0000000ade217c10 */ /* 0x000fc60008ffe4ff */
[----:B------:R-:W5:Y:S01]  /*8670*/  LDL R47, [R1+0xf0] ;  /* 0x0000f000012f7983 */ /* 0x000f620000100800 */
[----:B-1----:R-:W-:-:S03]  /*8680*/  IADD3 R34, P2, R224, UR7, RZ ;  /* 0x00000007e0227c10 */ /* 0x002fc6000ff5e0ff */
[----:B------:R-:W5:Y:S01]  /*8690*/  LDL R222, [R1+0x19c] ;  /* 0x00019c0001de7983 */ /* 0x000f620000100800 */
[----:B0-----:R-:W-:-:S03]  /*86a0*/  IADD3 R36, P1, R48, UR7, RZ ;  /* 0x0000000730247c10 */ /* 0x001fc6000ff3e0ff */
[----:B------:R-:W5:Y:S01]  /*86b0*/  LDL R48, [R1+0xf8] ;  /* 0x0000f80001307983 */ /* 0x000f620000100800 */
[----:B------:R-:W-:-:S03]  /*86c0*/  IADD3.X R35, R43, UR10, RZ, P2, !PT ;  /* 0x0000000a2b237c10 */ /* 0x000fc600097fe4ff */
[----:B------:R0:W5:Y:S04]  /*86d0*/  LDG.E.U8 R43, desc[UR14][R32.64] ;  /* 0x0000000e202b7981 */ /* 0x000168000c1e1100 */
[----:B------:R-:W5:Y:S04]  /*86e0*/  LDL R226, [R1+0x1d8] ;  /* 0x0001d80001e27983 */ /* 0x000f680000100800 */
[----:B------:R-:W5:Y:S01]  /*86f0*/  LDL R228, [R1+0x1e8] ;  /* 0x0001e80001e47983 */ /* 0x000f620000100800 */
[----:B0-----:R-:W-:-:S03]  /*8700*/  IADD3 R32, P2, R124, UR7, RZ ;  /* 0x000000077c207c10 */ /* 0x001fc6000ff5e0ff */
[----:B------:R-:W5:Y:S04]  /*8710*/  LDL R124, [R1+0x100] ;  /* 0x00010000017c7983 */ /* 0x000f680000100800 */
[----:B------:R-:W5:Y:S04]  /*8720*/  LDL R224, [R1+0x200] ;  /* 0x0002000001e07983 */ /* 0x000f680000100800 */
[----:B------:R-:W5:Y:S04]  /*8730*/  LDL R230, [R1+0x218] ;  /* 0x0002180001e67983 */ /* 0x000f680000100800 */
[----:B------:R-:W5:Y:S04]  /*8740*/  LDL R232, [R1+0x228] ;  /* 0x0002280001e87983 */ /* 0x000f680000100800 */
[----:B------:R-:W5:Y:S04]  /*8750*/  LDL R234, [R1+0x230] ;  /* 0x0002300001ea7983 */ /* 0x000f680000100800 */
[----:B------:R-:W5:Y:S04]  /*8760*/  LDL R236, [R1+0x238] ;  /* 0x0002380001ec7983 */ /* 0x000f680000100800 */
[----:B------:R-:W5:Y:S01]  /*8770*/  LDL R243, [R1+0x248] ;  /* 0x0002480001f37983 */ /* 0x000f620000100800 */
[----:B------:R-:W-:Y:S01]  /*8780*/  FADD R5, -R4, R5 ;  /* 0x0000000504057221 */ /* 0x000fe20000000100 */
[----:B------:R-:W-:-:S02]  /*8790*/  F2FP.SATFINITE.E4M3.F32.PACK_AB_MERGE_C R109, R109, R8, RZ ;  /* 0x000000086d6d723e */ /* 0x000fc400048070ff */
[----:B------:R-:W-:Y:S04]  /*87a0*/  LDS R8, [R51+0x8000] ;  /* 0x0080000033087984 */ /* 0x000fe80000000800 */
[----:B------:R-:W-:Y:S01]  /*87b0*/  LDS R6, [R6+0x8000] ;  /* 0x0080000006067984 */ /* 0x000fe20000000800 */
[----:B----4-:R-:W-:-:S03]  /*87c0*/  IADD3.X R37, R42, UR10, RZ, P1, !PT ;  /* 0x0000000a2a257c10 */ /* 0x010fc60008ffe4ff */
[----:B------:R0:W4:Y:S02]  /*87d0*/  LDG.E.U8 R42, desc[UR14][R34.64] ;  /* 0x0000000e222a7981 */ /* 0x000124000c1e1100 */
[----:B0-----:R-:W-:Y:S02]  /*87e0*/  IADD3 R34, P1, R126, UR7, RZ ;  /* 0x000000077e227c10 */ /* 0x001fe4000ff3e0ff */
[----:B------:R-:W4:Y:S02]  /*87f0*/  LDL R126, [R1+0x108] ;  /* 0x00010800017e7983 */ /* 0x000f240000100800 */
[----:B--2---:R-:W-:Y:S02]  /*8800*/  IADD3.X R35, R39, UR10, RZ, P1, !PT ;  /* 0x0000000a27237c10 */ /* 0x004fe40008ffe4ff */
[----:B---3--:R-:W-:Y:S02]  /*8810*/  IADD3.X R33, R41, UR10, RZ, P2, !PT ;  /* 0x0000000a29217c10 */ /* 0x008fe400097fe4ff */
[----:B------:R0:W2:Y:S04]  /*8820*/  LDG.E.U8 R41, desc[UR14][R36.64] ;  /* 0x0000000e24297981 */ /* 0x0000a8000c1e1100 */
[----:B------:R1:W3:Y:S01]  /*8830*/  LDG.E.U8 R39, desc[UR14][R32.64] ;  /* 0x0000000e20277981 */ /* 0x0002e2000c1e1100 */
[----:B0-----:R-:W-:-:S03]  /*8840*/  IADD3 R36, P2, R130, UR7, RZ ;  /* 0x0000000782247c10 */ /* 0x001fc6000ff5e0ff */
[----:B------:R-:W2:Y:S01]  /*8850*/  LDL R130, [R1+0x12c] ;  /* 0x00012c0001827983 */ /* 0x000ea20000100800 */
[----:B-----5:R-:W-:-:S03]  /*8860*/  IADD3.X R37, R38, UR10, RZ, P2, !PT ;  /* 0x0000000a26257c10 */ /* 0x020fc600097fe4ff */
[----:B------:R0:W5:Y:S01]  /*8870*/  LDG.E.U8 R38, desc[UR14][R34.64] ;  /* 0x0000000e22267981 */ /* 0x000162000c1e1100 */
[----:B-1----:R-:W-:-:S03]  /*8880*/  IADD3 R32, P1, R111, UR7, RZ ;  /* 0x000000076f207c10 */ /* 0x002fc6000ff3e0ff */
[----:B------:R-:W5:Y:S01]  /*8890*/  LDG.E.U8 R37, desc[UR14][R36.64] ;  /* 0x0000000e24257981 */ /* 0x000f62000c1e1100 */
[----:B0-----:R-:W-:-:S03]  /*88a0*/  IADD3 R34, P2, R31, UR7, RZ ;  /* 0x000000071f227c10 */ /* 0x001fc6000ff5e0ff */
[----:B------:R-:W3:Y:S01]  /*88b0*/  LDL R31, [R1+0x10c] ;  /* 0x00010c00011f7983 */ /* 0x000ee20000100800 */
[----:B------:R-:W-:Y:S02]  /*88c0*/  IADD3.X R33, R110, UR10, RZ, P1, !PT ;  /* 0x0000000a6e217c10 */ /* 0x000fe40008ffe4ff */
[----:B------:R-:W-:Y:S02]  /*88d0*/  IADD3.X R35, R129, UR10, RZ, P2, !PT ;  /* 0x0000000a81237c10 */ /* 0x000fe400097fe4ff */
[----:B------:R-:W2:Y:S04]  /*88e0*/  LDL R129, [R1+0x124] ;  /* 0x0001240001817983 */ /* 0x000ea80000100800 */
[----:B------:R0:W5:Y:S04]  /*88f0*/  LDG.E.U8 R36, desc[UR14][R32.64] ;  /* 0x0000000e20247981 */ /* 0x000168000c1e1100 */
[----:B------:R-:W5:Y:S01]  /*8900*/  LDG.E.U8 R35, desc[UR14][R34.64] ;  /* 0x0000000e22237981 */ /* 0x000f62000c1e1100 */
[----:B------:R-:W-:-:S03]  /*8910*/  IADD3 R110, P1, R47, UR7, RZ ;  /* 0x000000072f6e7c10 */ /* 0x000fc6000ff3e0ff */
[----:B------:R-:W2:Y:S01]  /*8920*/  LDL R47, [R1+0x114] ;  /* 0x00011400012f7983 */ /* 0x000ea20000100800 */
[----:B0-----:R-:W-:-:S03]  /*8930*/  IADD3 R32, P2, R48, UR7, RZ ;  /* 0x0000000730207c10 */ /* 0x001fc6000ff5e0ff */
[----:B------:R-:W5:Y:S01]  /*8940*/  LDL R48, [R1+0x11c] ;  /* 0x00011c0001307983 */ /* 0x000f620000100800 */
[----:B------:R-:W-:Y:S02]  /*8950*/  IADD3.X R111, R125, UR10, RZ, P1, !PT ;  /* 0x0000000a7d6f7c10 */ /* 0x000fe40008ffe4ff */
[----:B------:R-:W-:-:S03]  /*8960*/  IADD3.X R33, R127, UR10, RZ, P2, !PT ;  /* 0x0000000a7f217c10 */ /* 0x000fc600097fe4ff */
[----:B------:R0:W5:Y:S04]  /*8970*/  LDG.E.U8 R34, desc[UR14][R110.64] ;  /* 0x0000000e6e227981 */ /* 0x000168000c1e1100 */
[----:B------:R-:W5:Y:S01]  /*8980*/  LDG.E.U8 R33, desc[UR14][R32.64] ;  /* 0x0000000e20217981 */ /* 0x000f62000c1e1100 */
[----:B------:R-:W-:-:S04]  /*8990*/  IADD3 R124, P1, R124, UR7, RZ ;  /* 0x000000077c7c7c10 */ /* 0x000fc8000ff3e0ff */
[----:B------:R-:W-:Y:S02]  /*89a0*/  IADD3.X R125, R137, UR10, RZ, P1, !PT ;  /* 0x0000000a897d7c10 */ /* 0x000fe40008ffe4ff */
[----:B------:R-:W5:Y:S01]  /*89b0*/  LDL R137, [R1+0x140] ;  /* 0x0001400001897983 */ /* 0x000f620000100800 */
[----:B0-----:R-:W-:-:S03]  /*89c0*/  IADD3 R110, P1, R131, UR7, RZ ;  /* 0x00000007836e7c10 */ /* 0x001fc6000ff3e0ff */
[----:B------:R-:W5:Y:S04]  /*89d0*/  LDL R131, [R1+0x134] ;  /* 0x0001340001837983 */ /* 0x000f680000100800 */
[----:B------:R0:W5:Y:S01]  /*89e0*/  LDG.E.U8 R32, desc[UR14][R124.64] ;  /* 0x0000000e7c207981 */ /* 0x000162000c1e1100 */
[----:B----4-:R-:W-:-:S04]  /*89f0*/  IADD3 R126, P2, R126, UR7, RZ ;  /* 0x000000077e7e7c10 */ /* 0x010fc8000ff5e0ff */
[----:B------:R-:W-:Y:S02]  /*8a00*/  IADD3.X R127, R138, UR10, RZ, P2, !PT ;  /* 0x0000000a8a7f7c10 */ /* 0x000fe400097fe4ff */
[----:B------:R-:W4:Y:S01]  /*8a10*/  LDL R138, [R1+0x148] ;  /* 0x00014800018a7983 */ /* 0x000f220000100800 */
[----:B0-----:R-:W-:-:S03]  /*8a20*/  IADD3 R124, P2, R132, UR7, RZ ;  /* 0x00000007847c7c10 */ /* 0x001fc6000ff5e0ff */
[----:B------:R-:W4:Y:S01]  /*8a30*/  LDL R132, [R1+0x13c] ;  /* 0x00013c0001847983 */ /* 0x000f220000100800 */
[----:B---3--:R-:W-:-:S03]  /*8a40*/  IADD3.X R111, R31, UR10, RZ, P1, !PT ;  /* 0x0000000a1f6f7c10 */ /* 0x008fc60008ffe4ff */
[----:B------:R0:W3:Y:S02]  /*8a50*/  LDG.E.U8 R31, desc[UR14][R126.64] ;  /* 0x0000000e7e1f7981 */ /* 0x0000e4000c1e1100 */
[----:B0-----:R-:W-:Y:S02]  /*8a60*/  IADD3 R126, P1, R133, UR7, RZ ;  /* 0x00000007857e7c10 */ /* 0x001fe4000ff3e0ff */
[----:B------:R-:W3:Y:S01]  /*8a70*/  LDL R133, [R1+0x144] ;  /* 0x0001440001857983 */ /* 0x000ee20000100800 */
[----:B--2---:R-:W-:-:S03]  /*8a80*/  IADD3.X R125, R47, UR10, RZ, P2, !PT ;  /* 0x0000000a2f7d7c10 */ /* 0x004fc600097fe4ff */
[----:B------:R0:W2:Y:S01]  /*8a90*/  LDG.E.U8 R47, desc[UR14][R110.64] ;  /* 0x0000000e6e2f7981 */ /* 0x0000a2000c1e1100 */
[----:B-----5:R-:W-:-:S03]  /*8aa0*/  IADD3.X R127, R48, UR10, RZ, P1, !PT ;  /* 0x0000000a307f7c10 */ /* 0x020fc60008ffe4ff */
[----:B------:R1:W5:Y:S01]  /*8ab0*/  LDG.E.U8 R48, desc[UR14][R124.64] ;  /* 0x0000000e7c307981 */ /* 0x000362000c1e1100 */
[----:B0-----:R-:W-:-:S03]  /*8ac0*/  IADD3 R110, P2, R134, UR7, RZ ;  /* 0x00000007866e7c10 */ /* 0x001fc6000ff5e0ff */
[----:B------:R-:W2:Y:S01]  /*8ad0*/  LDL R134, [R1+0x14c] ;  /* 0x00014c0001867983 */ /* 0x000ea20000100800 */
[----:B------:R-:W-:-:S03]  /*8ae0*/  IADD3.X R111, R129, UR10, RZ, P2, !PT ;  /* 0x0000000a816f7c10 */ /* 0x000fc600097fe4ff */
[----:B------:R0:W5:Y:S01]  /*8af0*/  LDG.E.U8 R129, desc[UR14][R126.64] ;  /* 0x0000000e7e817981 */ /* 0x000162000c1e1100 */
[----:B-1----:R-:W-:-:S03]  /*8b00*/  IADD3 R124, P1, R135, UR7, RZ ;  /* 0x00000007877c7c10 */ /* 0x002fc6000ff3e0ff */
[----:B------:R-:W5:Y:S01]  /*8b10*/  LDL R135, [R1+0x154] ;  /* 0x0001540001877983 */ /* 0x000f620000100800 */
[----:B------:R-:W-:-:S03]  /*8b20*/  IADD3.X R125, R130, UR10, RZ, P1, !PT ;  /* 0x0000000a827d7c10 */ /* 0x000fc60008ffe4ff */
[----:B------:R1:W5:Y:S01]  /*8b30*/  LDG.E.U8 R130, desc[UR14][R110.64] ;  /* 0x0000000e6e827981 */ /* 0x000362000c1e1100 */
[----:B0-----:R-:W-:-:S03]  /*8b40*/  IADD3 R126, P2, R136, UR7, RZ ;  /* 0x00000007887e7c10 */ /* 0x001fc6000ff5e0ff */
[----:B------:R-:W5:Y:S01]  /*8b50*/  LDL R136, [R1+0x15c] ;  /* 0x00015c0001887983 */ /* 0x000f620000100800 */
[----:B------:R-:W-:-:S03]  /*8b60*/  IADD3.X R127, R131, UR10, RZ, P2, !PT ;  /* 0x0000000a837f7c10 */ /* 0x000fc600097fe4ff */
[----:B------:R4:W5:Y:S01]  /*8b70*/  LDG.E.U8 R131, desc[UR14][R124.64] ;  /* 0x0000000e7c837981 */ /* 0x000962000c1e1100 */
[----:B-1----:R-:W-:-:S03]  /*8b80*/  IADD3 R110, P1, R137, UR7, RZ ;  /* 0x00000007896e7c10 */ /* 0x002fc6000ff3e0ff */
[----:B------:R-:W5:Y:S01]  /*8b90*/  LDL R137, [R1+0x164] ;  /* 0x0001640001897983 */ /* 0x000f620000100800 */
[----:B----4-:R-:W-:-:S03]  /*8ba0*/  IADD3 R124, P2, R138, UR7, RZ ;  /* 0x000000078a7c7c10 */ /* 0x010fc6000ff5e0ff */
[----:B------:R-:W4:Y:S01]  /*8bb0*/  LDL R138, [R1+0x16c] ;  /* 0x00016c00018a7983 */ /* 0x000f220000100800 */
[----:B------:R-:W-:-:S03]  /*8bc0*/  IADD3.X R111, R132, UR10, RZ, P1, !PT ;  /* 0x0000000a846f7c10 */ /* 0x000fc60008ffe4ff */
[----:B------:R0:W4:Y:S02]  /*8bd0*/  LDG.E.U8 R132, desc[UR14][R126.64] ;  /* 0x0000000e7e847981 */ /* 0x000124000c1e1100 */
[----:B0-----:R-:W-:Y:S02]  /*8be0*/  IADD3 R126, P1, R140, UR7, RZ ;  /* 0x000000078c7e7c10 */ /* 0x001fe4000ff3e0ff */
        /* <DEDUP_REMOVED lines=19> */
[----:B-1----:R-:W-:-:S03]  /*8d20*/  IADD3 R124, P2, R206, UR7, RZ ;  /* 0x00000007ce7c7c10 */ /* 0x002fc6000ff5e0ff */
[----:B------:R-:W5:Y:S01]  /*8d30*/  LDL R206, [R1+0x1a8] ;  /* 0x0001a80001ce7983 */ /* 0x000f620000100800 */
[----:B------:R-:W-:Y:S02]  /*8d40*/  IADD3.X R125, R139, UR10, RZ, P2, !PT ;  /* 0x0000000a8b7d7c10 */ /* 0x000fe400097fe4ff */
[----:B----4-:R-:W-:Y:S02]  /*8d50*/  IADD3.X R111, R138, UR10, RZ, P1, !PT ;  /* 0x0000000a8a6f7c10 */ /* 0x010fe40008ffe4ff */
[----:B------:R0:W4:Y:S04]  /*8d60*/  LDG.E.U8 R138, desc[UR14][R126.64] ;  /* 0x0000000e7e8a7981 */ /* 0x000128000c1e1100 */
[----:B------:R-:W4:Y:S01]  /*8d70*/  LDG.E.U8 R139, desc[UR14][R110.64] ;  /* 0x0000000e6e8b7981 */ /* 0x000f22000c1e1100 */
[----:B0-----:R-:W-:-:S03]  /*8d80*/  IADD3 R126, P1, R208, UR7, RZ ;  /* 0x00000007d07e7c10 */ /* 0x001fc6000ff3e0ff */
[----:B------:R-:W4:Y:S01]  /*8d90*/  LDL R208, [R1+0x1ac] ;  /* 0x0001ac0001d07983 */ /* 0x000f220000100800 */
[----:B------:R-:W-:-:S03]  /*8da0*/  IADD3.X R127, R140, UR10, RZ, P1, !PT ;  /* 0x0000000a8c7f7c10 */ /* 0x000fc60008ffe4ff */
[----:B------:R0:W4:Y:S02]  /*8db0*/  LDG.E.U8 R140, desc[UR14][R124.64] ;  /* 0x0000000e7c8c7981 */ /* 0x000124000c1e1100 */
[----:B0-----:R-:W-:Y:S02]  /*8dc0*/  IADD3 R124, P1, R144, UR7, RZ ;  /* 0x00000007907c7c10 */ /* 0x001fe4000ff3e0ff */
[----:B------:R-:W4:Y:S01]  /*8dd0*/  LDL R144, [R1+0x1b4] ;  /* 0x0001b40001907983 */ /* 0x000f220000100800 */
[----:B------:R-:W-:-:S03]  /*8de0*/  IADD3 R110, P2, R145, UR7, RZ ;  /* 0x00000007916e7c10 */ /* 0x000fc6000ff5e0ff */
[----:B------:R-:W4:Y:S01]  /*8df0*/  LDL R145, [R1+0x1bc] ;  /* 0x0001bc0001917983 */ /* 0x000f220000100800 */
[----:B---3--:R-:W-:-:S03]  /*8e00*/  IADD3.X R111, R141, UR10, RZ, P2, !PT ;  /* 0x0000000a8d6f7c10 */ /* 0x008fc600097fe4ff */
[----:B------:R0:W3:Y:S02]  /*8e10*/  LDG.E.U8 R141, desc[UR14][R126.64] ;  /* 0x0000000e7e8d7981 */ /* 0x0000e4000c1e1100 */
[----:B0-----:R-:W-:Y:S02]  /*8e20*/  IADD3 R126, P2, R202, UR7, RZ ;  /* 0x00000007ca7e7c10 */ /* 0x001fe4000ff5e0ff */
[----:B------:R-:W3:Y:S01]  /*8e30*/  LDL R202, [R1+0x1c4] ;  /* 0x0001c40001ca7983 */ /* 0x000ee20000100800 */
[----:B--2---:R-:W-:-:S03]  /*8e40*/  IADD3.X R125, R142, UR10, RZ, P1, !PT ;  /* 0x0000000a8e7d7c10 */ /* 0x004fc60008ffe4ff */
[----:B------:R5:W2:Y:S02]  /*8e50*/  LDG.E.U8 R142, desc[UR14][R110.64] ;  /* 0x0000000e6e8e7981 */ /* 0x000aa4000c1e1100 */
[----:B-----5:R-:W-:Y:S02]  /*8e60*/  IADD3 R110, P1, R204, UR7, RZ ;  /* 0x00000007cc6e7c10 */ /* 0x020fe4000ff3e0ff */
[----:B------:R-:W5:Y:S01]  /*8e70*/  LDL R204, [R1+0x1cc] ;  /* 0x0001cc0001cc7983 */ /* 0x000f620000100800 */
[----:B------:R-:W-:Y:S02]  /*8e80*/  IADD3.X R127, R143, UR10, RZ, P2, !PT ;  /* 0x0000000a8f7f7c10 */ /* 0x000fe400097fe4ff */
[----:B------:R-:W-:Y:S01]  /*8e90*/  IADD3.X R111, R222, UR10, RZ, P1, !PT ;  /* 0x0000000ade6f7c10 */ /* 0x000fe20008ffe4ff */
[----:B------:R0:W2:Y:S04]  /*8ea0*/  LDG.E.U8 R143, desc[UR14][R124.64] ;  /* 0x0000000e7c8f7981 */ /* 0x0000a8000c1e1100 */
[----:B------:R-:W2:Y:S04]  /*8eb0*/  LDG.E.U8 R126, desc[UR14][R126.64] ;  /* 0x0000000e7e7e7981 */ /* 0x000ea8000c1e1100 */
[----:B------:R-:W2:Y:S01]  /*8ec0*/  LDL R222, [R1+0x1f8] ;  /* 0x0001f80001de7983 */ /* 0x000ea20000100800 */
[----:B0-----:R-:W-:-:S03]  /*8ed0*/  IADD3 R124, P1, R206, UR7, RZ ;  /* 0x00000007ce7c7c10 */ /* 0x001fc6000ff3e0ff */
[----:B------:R-:W2:Y:S04]  /*8ee0*/  LDL R206, [R1+0x1d4] ;  /* 0x0001d40001ce7983 */ /* 0x000ea80000100800 */
[----:B------:R0:W2:Y:S01]  /*8ef0*/  LDG.E.U8 R127, desc[UR14][R110.64] ;  /* 0x0000000e6e7f7981 */ /* 0x0000a2000c1e1100 */
[----:B------:R-:W-:-:S03]  /*8f00*/  IADD3.X R125, R220, UR10, RZ, P1, !PT ;  /* 0x0000000adc7d7c10 */ /* 0x000fc60008ffe4ff */
[----:B------:R-:W2:Y:S04]  /*8f10*/  LDL R220, [R1+0x1f0] ;  /* 0x0001f00001dc7983 */ /* 0x000ea80000100800 */
[----:B------:R-:W2:Y:S01]  /*8f20*/  LDG.E.U8 R124, desc[UR14][R124.64] ;  /* 0x0000000e7c7c7981 */ /* 0x000ea2000c1e1100 */
[----:B0-----:R-:W-:-:S03]  /*8f30*/  IADD3 R110, P2, R218, UR7, RZ ;  /* 0x00000007da6e7c10 */ /* 0x001fc6000ff5e0ff */
[----:B------:R-:W2:Y:S01]  /*8f40*/  LDL R218, [R1+0x1e0] ;  /* 0x0001e00001da7983 */ /* 0x000ea20000100800 */
[----:B----4-:R-:W-:-:S03]  /*8f50*/  IADD3.X R111, R208, UR10, RZ, P2, !PT ;  /* 0x0000000ad06f7c10 */ /* 0x010fc600097fe4ff */
[----:B------:R-:W4:Y:S04]  /*8f60*/  LDL R208, [R1+0x1dc] ;  /* 0x0001dc0001d07983 */ /* 0x000f280000100800 */
[----:B------:R0:W4:Y:S02]  /*8f70*/  LDG.E.U8 R125, desc[UR14][R110.64] ;  /* 0x0000000e6e7d7981 */ /* 0x000124000c1e1100 */
[----:B0-----:R-:W-:Y:S02]  /*8f80*/  IADD3 R110, P1, R210, UR7, RZ ;  /* 0x00000007d26e7c10 */ /* 0x001fe4000ff3e0ff */
[----:B------:R-:W4:Y:S02]  /*8f90*/  LDL R210, [R1+0x1e4] ;  /* 0x0001e40001d27983 */ /* 0x000f240000100800 */
[----:B------:R-:W-:-:S05]  /*8fa0*/  IADD3.X R111, R144, UR10, RZ, P1, !PT ;  /* 0x0000000a906f7c10 */ /* 0x000fca0008ffe4ff */
[----:B------:R0:W4:Y:S02]  /*8fb0*/  LDG.E.U8 R144, desc[UR14][R110.64] ;  /* 0x0000000e6e907981 */ /* 0x000124000c1e1100 */
[----:B0-----:R-:W-:Y:S02]  /*8fc0*/  IADD3 R110, P1, R212, UR7, RZ ;  /* 0x00000007d46e7c10 */ /* 0x001fe4000ff3e0ff */
[----:B------:R-:W4:Y:S02]  /*8fd0*/  LDL R212, [R1+0x1ec] ;  /* 0x0001ec0001d47983 */ /* 0x000f240000100800 */
[----:B------:R-:W-:-:S05]  /*8fe0*/  IADD3.X R111, R145, UR10, RZ, P1, !PT ;  /* 0x0000000a916f7c10 */ /* 0x000fca0008ffe4ff */
[----:B------:R0:W4:Y:S02]  /*8ff0*/  LDG.E.U8 R145, desc[UR14][R110.64] ;  /* 0x0000000e6e917981 */ /* 0x000124000c1e1100 */
[----:B0-----:R-:W-:Y:S02]  /*9000*/  IADD3 R110, P1, R216, UR7, RZ ;  /* 0x00000007d86e7c10 */ /* 0x001fe4000ff3e0ff */
[----:B------:R-:W4:Y:S02]  /*9010*/  LDL R216, [R1+0x1fc] ;  /* 0x0001fc0001d87983 */ /* 0x000f240000100800 */
[----:B---3--:R-:W-:-:S05]  /*9020*/  IADD3.X R111, R202, UR10, RZ, P1, !PT ;  /* 0x0000000aca6f7c10 */ /* 0x008fca0008ffe4ff */
[----:B------:R0:W3:Y:S02]  /*9030*/  LDG.E.U8 R202, desc[UR14][R110.64] ;  /* 0x0000000e6eca7981 */ /* 0x0000e4000c1e1100 */
[----:B0-----:R-:W-:Y:S02]  /*9040*/  IADD3 R110, P1, R214, UR7, RZ ;  /* 0x00000007d66e7c10 */ /* 0x001fe4000ff3e0ff */
[----:B------:R-:W3:Y:S02]  /*9050*/  LDL R214, [R1+0x1f4] ;  /* 0x0001f40001d67983 */ /* 0x000ee40000100800 */
[----:B-----5:R-:W-:-:S05]  /*9060*/  IADD3.X R111, R204, UR10, RZ, P1, !PT ;  /* 0x0000000acc6f7c10 */ /* 0x020fca0008ffe4ff */
[----:B------:R0:W5:Y:S02]  /*9070*/  LDG.E.U8 R204, desc[UR14][R110.64] ;  /* 0x0000000e6ecc7981 */ /* 0x000164000c1e1100 */
[----:B0-----:R-:W-:Y:S02]  /*9080*/  IADD3 R110, P1, R226, UR7, RZ ;  /* 0x00000007e26e7c10 */ /* 0x001fe4000ff3e0ff */
[----:B------:R-:W5:Y:S02]  /*9090*/  LDL R226, [R1+0x208] ;  /* 0x0002080001e27983 */ /* 0x000f640000100800 */
[----:B--2---:R-:W-:-:S05]  /*90a0*/  IADD3.X R111, R206, UR10, RZ, P1, !PT ;  /* 0x0000000ace6f7c10 */ /* 0x004fca0008ffe4ff */
[----:B------:R0:W2:Y:S02]  /*90b0*/  LDG.E.U8 R206, desc[UR14][R110.64] ;  /* 0x0000000e6ece7981 */ /* 0x0000a4000c1e1100 */
[----:B0-----:R-:W-:Y:S02]  /*90c0*/  IADD3 R110, P1, R218, UR7, RZ ;  /* 0x00000007da6e7c10 */ /* 0x001fe4000ff3e0ff */
[----:B------:R-:W2:Y:S02]  /*90d0*/  LDL R218, [R1+0x204] ;  /* 0x0002040001da7983 */ /* 0x000ea40000100800 */
[----:B----4-:R-:W-:-:S05]  /*90e0*/  IADD3.X R111, R208, UR10, RZ, P1, !PT ;  /* 0x0000000ad06f7c10 */ /* 0x010fca0008ffe4ff */
        /* <DEDUP_REMOVED lines=15> */
[----:B------:R-:W-:-:S05]  /*91e0*/  IADD3.X R111, R216, UR10, RZ, P1, !PT ;  /* 0x0000000ad86f7c10 */ /* 0x000fca0008ffe4ff */
[----:B------:R5:W3:Y:S02]  /*91f0*/  LDG.E.U8 R216, desc[UR14][R110.64] ;  /* 0x0000000e6ed87981 */ /* 0x000ae4000c1e1100 */
[----:B-----5:R-:W-:Y:S02]  /*9200*/  IADD3 R110, P1, R226, UR7, RZ ;  /* 0x00000007e26e7c10 */ /* 0x020fe4000ff3e0ff */
[----:B------:R-:W5:Y:S02]  /*9210*/  LDL R226, [R1+0x224] ;  /* 0x0002240001e27983 */ /* 0x000f640000100800 */
[----:B--2---:R-:W-:-:S05]  /*9220*/  IADD3.X R111, R218, UR10, RZ, P1, !PT ;  /* 0x0000000ada6f7c10 */ /* 0x004fca0008ffe4ff */
[----:B------:R4:W2:Y:S02]  /*9230*/  LDG.E.U8 R218, desc[UR14][R110.64] ;  /* 0x0000000e6eda7981 */ /* 0x0008a4000c1e1100 */
[----:B----4-:R-:W-:Y:S02]  /*9240*/  IADD3 R110, P1, R228, UR7, RZ ;  /* 0x00000007e46e7c10 */ /* 0x010fe4000ff3e0ff */
[----:B------:R-:W4:Y:S02]  /*9250*/  LDL R228, [R1+0x22c] ;  /* 0x00022c0001e47983 */ /* 0x000f240000100800 */
[----:B------:R-:W-:-:S05]  /*9260*/  IADD3.X R111, R220, UR10, RZ, P1, !PT ;  /* 0x0000000adc6f7c10 */ /* 0x000fca0008ffe4ff */
[----:B------:R0:W2:Y:S02]  /*9270*/  LDG.E.U8 R220, desc[UR14][R110.64] ;  /* 0x0000000e6edc7981 */ /* 0x0000a4000c1e1100 */
[----:B0-----:R-:W-:Y:S02]  /*9280*/  IADD3 R110, P1, R230, UR7, RZ ;  /* 0x00000007e66e7c10 */ /* 0x001fe4000ff3e0ff */
[----:B------:R-:W2:Y:S02]  /*9290*/  LDL R230, [R1+0x234] ;  /* 0x0002340001e67983 */ /* 0x000ea40000100800 */
[----:B------:R-:W-:-:S05]  /*92a0*/  IADD3.X R111, R222, UR10, RZ, P1, !PT ;  /* 0x0000000ade6f7c10 */ /* 0x000fca0008ffe4ff */
[----:B------:R0:W2:Y:S02]  /*92b0*/  LDG.E.U8 R222, desc[UR14][R110.64] ;  /* 0x0000000e6ede7981 */ /* 0x0000a4000c1e1100 */
[----:B0-----:R-:W-:Y:S02]  /*92c0*/  IADD3 R110, P1, R238, UR7, RZ ;  /* 0x00000007ee6e7c10 */ /* 0x001fe4000ff3e0ff */
[----:B------:R-:W2:Y:S02]  /*92d0*/  LDL R238, [R1+0x254] ;  /* 0x0002540001ee7983 */ /* 0x000ea40000100800 */
        /* <DEDUP_REMOVED lines=8> */
[----:B----4-:R-:W-:-:S05]  /*9360*/  IADD3.X R111, R228, UR10, RZ, P1, !PT ;  /* 0x0000000ae46f7c10 */ /* 0x010fca0008ffe4ff */
[----:B------:R0:W4:Y:S02]  /*9370*/  LDG.E.U8 R228, desc[UR14][R110.64] ;  /* 0x0000000e6ee47981 */ /* 0x000124000c1e1100 */
[----:B0-----:R-:W-:Y:S02]  /*9380*/  IADD3 R110, P1, R236, UR7, RZ ;  /* 0x00000007ec6e7c10 */ /* 0x001fe4000ff3e0ff */
[----:B------:R-:W4:Y:S02]  /*9390*/  LDL R236, [R1+0x24c] ;  /* 0x00024c0001ec7983 */ /* 0x000f240000100800 */
[----:B--2---:R-:W-:-:S05]  /*93a0*/  IADD3.X R111, R230, UR10, RZ, P1, !PT ;  /* 0x0000000ae66f7c10 */ /* 0x004fca0008ffe4ff */
        /* <DEDUP_REMOVED lines=19> */
[----:B--2---:R-:W-:-:S05]  /*94e0*/  IADD3.X R111, R240, UR10, RZ, P1, !PT ;  /* 0x0000000af06f7c10 */ /* 0x004fca0008ffe4ff */
[----:B------:R0:W2:Y:S02]  /*94f0*/  LDG.E.U8 R240, desc[UR14][R110.64] ;  /* 0x0000000e6ef07981 */ /* 0x0000a4000c1e1100 */
[----:B0-----:R-:W-:Y:S02]  /*9500*/  IADD3 R110, P1, R245, UR7, RZ ;  /* 0x00000007f56e7c10 */ /* 0x001fe4000ff3e0ff */
[----:B------:R0:W-:Y:S04]  /*9510*/  LDS R245, [R28+0x8000] ;  /* 0x008000001cf57984 */ /* 0x0001e80000000800 */
[----:B0-----:R-:W4:Y:S01]  /*9520*/  LDL R28, [R1+0x278] ;  /* 0x00027800011c7983 */ /* 0x001f220000100800 */
[----:B---3--:R-:W-:-:S05]  /*9530*/  IADD3.X R111, R243, UR10, RZ, P1, !PT ;  /* 0x0000000af36f7c10 */ /* 0x008fca0008ffe4ff */
[----:B------:R0:W3:Y:S04]  /*9540*/  LDG.E.U8 R243, desc[UR14][R110.64] ;  /* 0x0000000e6ef37981 */ /* 0x0000e8000c1e1100 */
[----:B------:R-:W0:Y:S02]  /*9550*/  LDL R111, [R1+0x270] ;  /* 0x00027000016f7983 */ /* 0x000e240000100800 */
[----:B0-----:R-:W-:-:S04]  /*9560*/  IADD3 R110, P1, R111, UR7, RZ ;  /* 0x000000076f6e7c10 */ /* 0x001fc8000ff3e0ff */
[----:B-----5:R-:W-:-:S05]  /*9570*/  IADD3.X R111, R246, UR10, RZ, P1, !PT ;  /* 0x0000000af66f7c10 */ /* 0x020fca0008ffe4ff */
[----:B------:R4:W5:Y:S02]  /*9580*/  LDG.E.U8 R246, desc[UR14][R110.64] ;  /* 0x0000000e6ef67981 */ /* 0x000964000c1e1100 */
[----:B----4-:R-:W-:-:S04]  /*9590*/  IADD3 R110, P1, R28, UR7, RZ ;  /* 0x000000071c6e7c10 */ /* 0x010fc8000ff3e0ff */
[----:B------:R-:W-:-:S05]  /*95a0*/  IADD3.X R111, R248, UR10, RZ, P1, !PT ;  /* 0x0000000af86f7c10 */ /* 0x000fca0008ffe4ff */
[----:B------:R0:W4:Y:S04]  /*95b0*/  LDG.E.U8 R248, desc[UR14][R110.64] ;  /* 0x0000000e6ef87981 */ /* 0x000128000c1e1100 */
[----:B------:R-:W0:Y:S01]  /*95c0*/  LDL R111, [R1+0x280] ;  /* 0x00028000016f7983 */ /* 0x000e220000100800 */
[----:B------:R-:W-:-:S04]  /*95d0*/  FMUL R5, R5, 1.4426950216293334961 ;  /* 0x3fb8aa3b05057820 */ /* 0x000fc80000400000 */
[----:B------:R1:W-:Y:S02]  /*95e0*/  MUFU.EX2 R28, R5 ;  /* 0x00000005001c7308 */ /* 0x0003e40000000800 */
[----:B-1----:R-:W2:Y:S01]  /*95f0*/  LDL R5, [R1+0x284] ;  /* 0x0002840001057983 */ /* 0x002ea20000100800 */
[----:B0-----:R-:W-:-:S04]  /*9600*/  IADD3 R110, P1, R111, UR7, RZ ;  /* 0x000000076f6e7c10 */ /* 0x001fc8000ff3e0ff */
[----:B------:R-:W-:-:S05]  /*9610*/  IADD3.X R111, R250, UR10, RZ, P1, !PT ;  /* 0x0000000afa6f7c10 */ /* 0x000fca0008ffe4ff */
[----:B------:R0:W4:Y:S04]  /*9620*/  LDG.E.U8 R250, desc[UR14][R110.64] ;  /* 0x0000000e6efa7981 */ /* 0x000128000c1e1100 */
[----:B------:R-:W0:Y:S02]  /*9630*/  LDL R111, [R1+0x288] ;  /* 0x00028800016f7983 */ /* 0x000e240000100800 */
[----:B0-----:R-:W-:-:S04]  /*9640*/  IADD3 R110, P1, R111, UR7, RZ ;  /* 0x000000076f6e7c10 */ /* 0x001fc8000ff3e0ff */
[----:B--2---:R-:W-:Y:S02]  /*9650*/  IADD3.X R111, R5, UR10, RZ, P1, !PT ;  /* 0x0000000a056f7c10 */ /* 0x004fe40008ffe4ff */
[----:B------:R-:W-:Y:S04]  /*9660*/  LDS R5, [R49+0x8000] ;  /* 0x0080000031057984 */ /* 0x000fe80000000800 */
[----:B------:R-:W2:Y:S01]  /*9670*/  LDG.E.U8 R110, desc[UR14][R110.64] ;  /* 0x0000000e6e6e7981 */ /* 0x000ea2000c1e1100 */
[----:B------:R-:W-:Y:S06]  /*9680*/  BAR.SYNC.DEFER_BLOCKING 0x0 ;  /* 0x0000000000007b1d */ /* 0x000fec0000010000 */
[----:B------:R-:W-:Y:S04]  /*9690*/  STS.U8 [R40+UR9+0x8000], R29 ;  /* 0x0080001d28007988 */ /* 0x000fe80008000009 */
        /* <DEDUP_REMOVED lines=8> */
[----:B------:R0:W-:Y:S04]  /*9720*/  STS.U8 [R40+UR9+0x8900], R37 ;  /* 0x0089002528007988 */ /* 0x0001e80008000009 */
        /* <DEDUP_REMOVED lines=49> */
[----:B---3--:R-:W-:Y:S04]  /*9a40*/  STS.U8 [R40+UR9+0xbb00], R243 ;  /* 0x00bb00f328007988 */ /* 0x008fe80008000009 */
[----:B-----5:R-:W-:Y:S04]  /*9a50*/  STS.U8 [R40+UR9+0xbc00], R246 ;  /* 0x00bc00f628007988 */ /* 0x020fe80008000009 */
[----:B----4-:R-:W-:Y:S04]  /*9a60*/  STS.U8 [R40+UR9+0xbd00], R248 ;  /* 0x00bd00f828007988 */ /* 0x010fe80008000009 */
[----:B------:R-:W-:Y:S04]  /*9a70*/  STS.U8 [R40+UR9+0xbe00], R250 ;  /* 0x00be00fa28007988 */ /* 0x000fe80008000009 */
[----:B--2---:R-:W-:Y:S01]  /*9a80*/  STS.U8 [R40+UR9+0xbf00], R110 ;  /* 0x00bf006e28007988 */ /* 0x004fe20008000009 */
[----:B------:R-:W-:Y:S01]  /*9a90*/  BAR.SYNC.DEFER_BLOCKING 0x0 ;  /* 0x0000000000007b1d */ /* 0x000fe20000010000 */
[----:B0-----:R-:W-:-:S02]  /*9aa0*/  F2FP.F16.E4M3.UNPACK_B R37, R109 ;  /* 0x0000006dff25723e */ /* 0x001fc400020006ff */
[----:B------:R-:W-:Y:S02]  /*9ab0*/  F2FP.SATFINITE.E4M3.F32.PACK_AB_MERGE_C R53, R128, R53, RZ ;  /* 0x000000358035723e */ /* 0x000fe400048070ff */
[----:B------:R-:W-:Y:S02]  /*9ac0*/  F2FP.SATFINITE.E4M3.F32.PACK_AB_MERGE_C R50, R55, R50, RZ ;  /* 0x000000323732723e */ /* 0x000fe400048070ff */
[----:B------:R-:W-:Y:S01]  /*9ad0*/  F2FP.SATFINITE.E4M3.F32.PACK_AB_MERGE_C R52, R54, R52, RZ ;  /* 0x000000343634723e */ /* 0x000fe200048070ff */
[----:B------:R-:W-:Y:S04]  /*9ae0*/  LDSM.16.M88.4 R44, [R108+0x8000] ;  /* 0x008000006c2c783b */ /* 0x000fe80000000200 */
[----:B------:R-:W0:Y:S04]  /*9af0*/  LDSM.16.M88.4 R32, [R108+0x9000] ;  /* 0x009000006c20783b */ /* 0x000e280000000200 */
[----:B------:R-:W2:Y:S04]  /*9b00*/  LDSM.16.M88.4 R124, [R108+0xa000] ;  /* 0x00a000006c7c783b */ /* 0x000ea80000000200 */
[----:B------:R-:W-:Y:S01]  /*9b10*/  LDSM.16.M88.4 R108, [R108+0xb000] ;  /* 0x00b000006c6c783b */ /* 0x000fe20000000200 */
[----:B-1----:R-:W-:-:S02]  /*9b20*/  F2FP.F16.E4M3.UNPACK_B R36, R53 ;  /* 0x00000035ff24723e */ /* 0x002fc400020006ff */
[----:B------:R-:W-:Y:S02]  /*9b30*/  F2FP.F16.E4M3.UNPACK_B R38, R50 ;  /* 0x00000032ff26723e */ /* 0x000fe400020006ff */
[----:B------:R-:W-:Y:S01]  /*9b40*/  F2FP.F16.E4M3.UNPACK_B R39, R52 ;  /* 0x00000034ff27723e */ /* 0x000fe200020006ff */
[----:B------:R-:W-:Y:S01]  /*9b50*/  BAR.SYNC.DEFER_BLOCKING 0x0 ;  /* 0x0000000000007b1d */ /* 0x000fe20000010000 */
[----:B------:R-:W-:-:S05]  /*9b60*/  LOP3.LUT R29, R149, 0x20, RZ, 0x3c, !PT ;  /* 0x00000020951d7812 */ /* 0x000fca00078e3cff */
[----:B------:R1:W-:Y:S02]  /*9b70*/  STSM.16.M88.4 [R30+0x8000], R36 ;  /* 0x008000241e007844 */ /* 0x0003e40000000200 */
[----:B------:R-:W-:Y:S01]  /*9b80*/  BAR.SYNC.DEFER_BLOCKING 0x0 ;  /* 0x0000000000007b1d */ /* 0x000fe20000010000 */
[----:B------:R-:W-:-:S04]  /*9b90*/  FADD R27, -R0, R27 ;  /* 0x0000001b001b7221 */ /* 0x000fc80000000100 */
[----:B------:R-:W-:Y:S01]  /*9ba0*/  FMUL R27, R27, 1.4426950216293334961 ;  /* 0x3fb8aa3b1b1b7820 */ /* 0x000fe20000400000 */
[----:B------:R-:W3:Y:S04]  /*9bb0*/  LDS.64 R144, [R149+UR9+0x8000] ;  /* 0x0080000995907984 */ /* 0x000ee80008000a00 */
[----:B------:R-:W4:Y:S04]  /*9bc0*/  LDS.64 R128, [R149+UR9+0x8200] ;  /* 0x0082000995807984 */ /* 0x000f280008000a00 */
[----:B------:R-:W5:Y:S04]  /*9bd0*/  LDS.64 R142, [R29+UR9+0x8000] ;  /* 0x008000091d8e7984 */ /* 0x000f680008000a00 */
[----:B------:R-:W5:Y:S01]  /*9be0*/  LDS.64 R130, [R29+UR9+0x8200] ;  /* 0x008200091d827984 */ /* 0x000f620008000a00 */
[----:B-1----:R-:W-:-:S02]  /*9bf0*/  FADD R30, -R2, R25 ;  /* 0x00000019021e7221 */ /* 0x002fc40000000100 */
[----:B------:R1:W2:Y:S02]  /*9c00*/  MUFU.EX2 R25, R27 ;  /* 0x0000001b00197308 */ /* 0x0002a40000000800 */
[----:B-1----:R-:W-:-:S06]  /*9c10*/  FMUL R27, R30, 1.4426950216293334961 ;  /* 0x3fb8aa3b1e1b7820 */ /* 0x002fcc0000400000 */
[----:B------:R-:W1:Y:S01]  /*9c20*/  MUFU.EX2 R27, R27 ;  /* 0x0000001b001b7308 */ /* 0x000e620000000800 */
[----:B0-----:R-:W-:Y:S01]  /*9c30*/  F2FP.F16.E4M3.UNPACK_B R138, R32 ;  /* 0x00000020ff8a723e */ /* 0x001fe200020006ff */
[C---:B--2---:R-:W-:Y:S01]  /*9c40*/  FMUL R60, R25.reuse, R60 ;  /* 0x0000003c193c7220 */ /* 0x044fe20000400000 */
[C---:B------:R-:W-:Y:S01]  /*9c50*/  FMUL R61, R25.reuse, R61 ;  /* 0x0000003d193d7220 */ /* 0x040fe20000400000 */
[----:B------:R-:W-:Y:S01]  /*9c60*/  F2FP.F16.E4M3.UNPACK_B R139, R33 ;  /* 0x00000021ff8b723e */ /* 0x000fe200020006ff */
[C---:B------:R-:W-:Y:S01]  /*9c70*/  FMUL R120, R25.reuse, R120 ;  /* 0x0000007819787220 */ /* 0x040fe20000400000 */
[----:B------:R-:W-:Y:S01]  /*9c80*/  FMUL R121, R25, R121 ;  /* 0x0000007919797220 */ /* 0x000fe20000400000 */
[----:B------:R-:W-:Y:S02]  /*9c90*/  F2FP.F16.E4M3.UNPACK_B R54, R126 ;  /* 0x0000007eff36723e */ /* 0x000fe400020006ff */
[----:B------:R-:W-:Y:S01]  /*9ca0*/  F2FP.F16.E4M3.UNPACK_B R55, R127 ;  /* 0x0000007fff37723e */ /* 0x000fe200020006ff */
[----:B---3--:R-:W-:-:S02]  /*9cb0*/  IMAD.MOV.U32 R36, RZ, RZ, R144 ;  /* 0x000000ffff247224 */ /* 0x008fc400078e0090 */
[----:B----4-:R-:W-:Y:S02]  /*9cc0*/  IMAD.MOV.U32 R37, RZ, RZ, R128 ;  /* 0x000000ffff257224 */ /* 0x010fe400078e0080 */
[C---:B-1----:R-:W-:Y:S01]  /*9cd0*/  FMUL R62, R27.reuse, R62 ;  /* 0x0000003e1b3e7220 */ /* 0x042fe20000400000 */
[C---:B------:R-:W-:Y:S01]  /*9ce0*/  FMUL R63, R27.reuse, R63 ;  /* 0x0000003f1b3f7220 */ /* 0x040fe20000400000 */
[----:B-----5:R-:W-:Y:S02]  /*9cf0*/  IMAD.MOV.U32 R38, RZ, RZ, R142 ;  /* 0x000000ffff267224 */ /* 0x020fe400078e008e */
[C---:B------:R-:W-:Y:S01]  /*9d00*/  FMUL R122, R27.reuse, R122 ;  /* 0x0000007a1b7a7220 */ /* 0x040fe20000400000 */
[----:B------:R-:W-:Y:S01]  /*9d10*/  FMUL R123, R27, R123 ;  /* 0x0000007b1b7b7220 */ /* 0x000fe20000400000 */
[----:B------:R-:W-:Y:S02]  /*9d20*/  IMAD.MOV.U32 R39, RZ, RZ, R130 ;  /* 0x000000ffff277224 */ /* 0x000fe400078e0082 */
[----:B------:R-:W-:Y:S01]  /*9d30*/  FMUL R56, R25, R56 ;  /* 0x0000003819387220 */ /* 0x000fe20000400000 */
[----:B------:R-:W-:-:S02]  /*9d40*/  IMAD.MOV.U32 R40, RZ, RZ, R144 ;  /* 0x000000ffff287224 */ /* 0x000fc400078e0090 */
[----:B------:R-:W-:Y:S01]  /*9d50*/  FMUL R57, R25, R57 ;  /* 0x0000003919397220 */ /* 0x000fe20000400000 */
[----:B------:R-:W-:Y:S02]  /*9d60*/  IMAD.MOV.U32 R41, RZ, RZ, R128 ;  /* 0x000000ffff297224 */ /* 0x000fe400078e0080 */
[C---:B------:R-:W-:Y:S01]  /*9d70*/  FMUL R58, R27.reuse, R58 ;  /* 0x0000003a1b3a7220 */ /* 0x040fe20000400000 */
[----:B------:R-:W-:Y:S01]  /*9d80*/  IMAD.MOV.U32 R42, RZ, RZ, R142 ;  /* 0x000000ffff2a7224 */ /* 0x000fe200078e008e */
[C---:B------:R-:W-:Y:S01]  /*9d90*/  HMMA.16816.F32 R60, R36.reuse, R138, R60 ;  /* 0x0000008a243c723c */ /* 0x040fe2000000183c */
[----:B------:R-:W-:Y:S02]  /*9da0*/  IMAD.MOV.U32 R43, RZ, RZ, R130 ;  /* 0x000000ffff2b7224 */ /* 0x000fe400078e0082 */
[----:B------:R-:W-:Y:S01]  /*9db0*/  FMUL R59, R27, R59 ;  /* 0x0000003b1b3b7220 */ /* 0x000fe20000400000 */
[----:B------:R-:W-:Y:S01]  /*9dc0*/  F2FP.F16.E4M3.UNPACK_B R136, R34 ;  /* 0x00000022ff88723e */ /* 0x000fe200020006ff */
[C---:B------:R-:W-:Y:S01]  /*9dd0*/  FMUL R64, R25.reuse, R64 ;  /* 0x0000004019407220 */ /* 0x040fe20000400000 */
[----:B------:R-:W-:Y:S01]  /*9de0*/  F2FP.F16.E4M3.UNPACK_B R137, R35 ;  /* 0x00000023ff89723e */ /* 0x000fe200020006ff */
[----:B------:R-:W-:Y:S01]  /*9df0*/  HMMA.16816.F32 R120, R36, R54, R120 ;  /* 0x000000362478723c */ /* 0x000fe20000001878 */
[----:B------:R-:W-:Y:S01]  /*9e00*/  FMUL R65, R25, R65 ;  /* 0x0000004119417220 */ /* 0x000fe20000400000 */
[C---:B------:R-:W-:Y:S01]  /*9e10*/  FMUL R66, R27.reuse, R66 ;  /* 0x000000421b427220 */ /* 0x040fe20000400000 */
[----:B------:R-:W-:Y:S01]  /*9e20*/  FMUL R67, R27, R67 ;  /* 0x000000431b437220 */ /* 0x000fe20000400000 */
[C---:B------:R-:W-:Y:S01]  /*9e30*/  FMUL R68, R25.reuse, R68 ;  /* 0x0000004419447220 */ /* 0x040fe20000400000 */
[----:B------:R-:W-:Y:S01]  /*9e40*/  FMUL R69, R25, R69 ;  /* 0x0000004519457220 */ /* 0x000fe20000400000 */
[C---:B------:R-:W-:Y:S01]  /*9e50*/  FMUL R70, R27.reuse, R70 ;  /* 0x000000461b467220 */ /* 0x040fe20000400000 */
[----:B------:R-:W-:Y:S01]  /*9e60*/  F2FP.F16.E4M3.UNPACK_B R38, R46 ;  /* 0x0000002eff26723e */ /* 0x000fe200020006ff */
[----:B------:R-:W-:Y:S01]  /*9e70*/  FMUL R71, R27, R71 ;  /* 0x000000471b477220 */ /* 0x000fe20000400000 */
[----:B------:R-:W-:-:S02]  /*9e80*/  F2FP.F16.E4M3.UNPACK_B R39, R47 ;  /* 0x0000002fff27723e */ /* 0x000fc400020006ff */
[----:B------:R-:W-:Y:S02]  /*9e90*/  F2FP.F16.E4M3.UNPACK_B R140, R44 ;  /* 0x0000002cff8c723e */ /* 0x000fe400020006ff */
[----:B------:R-:W-:Y:S01]  /*9ea0*/  F2FP.F16.E4M3.UNPACK_B R141, R45 ;  /* 0x0000002dff8d723e */ /* 0x000fe200020006ff */
[C---:B------:R-:W-:Y:S06]  /*9eb0*/  HMMA.16816.F32 R56, R40.reuse, R136, R56 ;  /* 0x000000882838723c */ /* 0x040fec0000001838 */
[C---:B------:R-:W-:Y:S06]  /*9ec0*/  HMMA.16816.F32 R64, R40.reuse, R38, R64 ;  /* 0x000000262840723c */ /* 0x040fec0000001840 */
[----:B------:R-:W-:Y:S01]  /*9ed0*/  HMMA.16816.F32 R68, R40, R140, R68 ;  /* 0x0000008c2844723c */ /* 0x000fe20000001844 */
[C---:B------:R-:W-:Y:S01]  /*9ee0*/  FMUL R116, R25.reuse, R116 ;  /* 0x0000007419747220 */ /* 0x040fe20000400000 */
[----:B------:R-:W-:Y:S01]  /*9ef0*/  FMUL R117, R25, R117 ;  /* 0x0000007519757220 */ /* 0x000fe20000400000 */
[C---:B------:R-:W-:Y:S01]  /*9f00*/  FMUL R118, R27.reuse, R118 ;  /* 0x000000761b767220 */ /* 0x040fe20000400000 */
[----:B------:R-:W-:Y:S01]  /*9f10*/  FMUL R119, R27, R119 ;  /* 0x000000771b777220 */ /* 0x000fe20000400000 */
[----:B------:R-:W-:Y:S01]  /*9f20*/  F2FP.F16.E4M3.UNPACK_B R52, R108 ;  /* 0x0000006cff34723e */ /* 0x000fe200020006ff */
[----:B------:R-:W-:Y:S01]  /*9f30*/  IMAD.MOV.U32 R48, RZ, RZ, R144 ;  /* 0x000000ffff307224 */ /* 0x000fe200078e0090 */
[----:B------:R-:W-:Y:S01]  /*9f40*/  F2FP.F16.E4M3.UNPACK_B R53, R109 ;  /* 0x0000006dff35723e */ /* 0x000fe200020006ff */
[----:B------:R-:W-:-:S02]  /*9f50*/  IMAD.MOV.U32 R49, RZ, RZ, R128 ;  /* 0x000000ffff317224 */ /* 0x000fc400078e0080 */
[C---:B------:R-:W-:Y:S01]  /*9f60*/  FMUL R112, R25.reuse, R112 ;  /* 0x0000007019707220 */ /* 0x040fe20000400000 */
[----:B------:R-:W-:Y:S02]  /*9f70*/  IMAD.MOV.U32 R50, RZ, RZ, R142 ;  /* 0x000000ffff327224 */ /* 0x000fe400078e008e */
[----:B------:R-:W-:Y:S01]  /*9f80*/  FMUL R113, R25, R113 ;  /* 0x0000007119717220 */ /* 0x000fe20000400000 */
[----:B------:R-:W-:Y:S02]  /*9f90*/  IMAD.MOV.U32 R51, RZ, RZ, R130 ;  /* 0x000000ffff337224 */ /* 0x000fe400078e0082 */
[C---:B------:R-:W-:Y:S01]  /*9fa0*/  FMUL R114, R27.reuse, R114 ;  /* 0x000000721b727220 */ /* 0x040fe20000400000 */
[----:B------:R-:W-:Y:S01]  /*9fb0*/  FMUL R115, R27, R115 ;  /* 0x000000731b737220 */ /* 0x000fe20000400000 */
[----:B------:R-:W-:Y:S02]  /*9fc0*/  F2FP.F16.E4M3.UNPACK_B R36, R110 ;  /* 0x0000006eff24723e */ /* 0x000fe400020006ff */
[----:B------:R-:W-:-:S02]  /*9fd0*/  F2FP.F16.E4M3.UNPACK_B R37, R111 ;  /* 0x0000006fff25723e */ /* 0x000fc400020006ff */
[----:B------:R-:W-:Y:S01]  /*9fe0*/  F2FP.F16.E4M3.UNPACK_B R40, R44.H1 ;  /* 0x0000002cff28723e */ /* 0x000fe200030006ff */
[C---:B------:R-:W-:Y:S01]  /*9ff0*/  HMMA.16816.F32 R116, R48.reuse, R52, R116 ;  /* 0x000000343074723c */ /* 0x040fe20000001874 */
[----:B------:R-:W-:Y:S01]  /*a000*/  F2FP.F16.E4M3.UNPACK_B R41, R45.H1 ;  /* 0x0000002dff29723e */ /* 0x000fe200030006ff */
[----:B------:R-:W-:Y:S01]  /*a010*/  IMAD.MOV.U32 R44, RZ, RZ, R145 ;  /* 0x000000ffff2c7224 */ /* 0x000fe200078e0091 */
[----:B------:R-:W-:Y:S01]  /*a020*/  F2FP.F16.E4M3.UNPACK_B R30, R46.H1 ;  /* 0x0000002eff1e723e */ /* 0x000fe200030006ff */
[----:B------:R-:W-:Y:S01]  /*a030*/  IMAD.MOV.U32 R45, RZ, RZ, R129 ;  /* 0x000000ffff2d7224 */ /* 0x000fe200078e0081 */
[----:B------:R-:W-:Y:S01]  /*a040*/  F2FP.F16.E4M3.UNPACK_B R31, R47.H1 ;  /* 0x0000002fff1f723e */ /* 0x000fe200030006ff */
[----:B------:R-:W-:Y:S01]  /*a050*/  HMMA.16816.F32 R112, R48, R36, R112 ;  /* 0x000000243070723c */ /* 0x000fe20000001870 */
[----:B------:R-:W-:Y:S01]  /*a060*/  IMAD.MOV.U32 R46, RZ, RZ, R143 ;  /* 0x000000ffff2e7224 */ /* 0x000fe200078e008f */
[----:B------:R-:W-:Y:S01]  /*a070*/  F2FP.F16.E4M3.UNPACK_B R34, R34.H1 ;  /* 0x00000022ff22723e */ /* 0x000fe200030006ff */
[----:B------:R-:W-:Y:S01]  /*a080*/  IMAD.MOV.U32 R47, RZ, RZ, R131 ;  /* 0x000000ffff2f7224 */ /* 0x000fe200078e0083 */
[----:B------:R-:W-:-:S02]  /*a090*/  F2FP.F16.E4M3.UNPACK_B R35, R35.H1 ;  /* 0x00000023ff23723e */ /* 0x000fc400030006ff */
[----:B------:R-:W-:Y:S01]  /*a0a0*/  F2FP.F16.E4M3.UNPACK_B R32, R32.H1 ;  /* 0x00000020ff20723e */ /* 0x000fe200030006ff */
[----:B------:R-:W-:Y:S01]  /*a0b0*/  IMAD.MOV.U32 R48, RZ, RZ, R145 ;  /* 0x000000ffff307224 */ /* 0x000fe200078e0091 */
[----:B------:R-:W-:Y:S01]  /*a0c0*/  F2FP.F16.E4M3.UNPACK_B R33, R33.H1 ;  /* 0x00000021ff21723e */ /* 0x000fe200030006ff */
[----:B------:R-:W-:Y:S02]  /*a0d0*/  IMAD.MOV.U32 R49, RZ, RZ, R129 ;  /* 0x000000ffff317224 */ /* 0x000fe400078e0081 */
[----:B------:R-:W-:Y:S02]  /*a0e0*/  IMAD.MOV.U32 R50, RZ, RZ, R143 ;  /* 0x000000ffff327224 */ /* 0x000fe400078e008f */
[----:B------:R-:W-:Y:S01]  /*a0f0*/  IMAD.MOV.U32 R51, RZ, RZ, R131 ;  /* 0x000000ffff337224 */ /* 0x000fe200078e0083 */
[----:B------:R-:W-:Y:S01]  /*a100*/  HMMA.16816.F32 R64, R44, R30, R64 ;  /* 0x0000001e2c40723c */ /* 0x000fe20000001840 */
[----:B------:R-:W-:Y:S02]  /*a110*/  F2FP.F16.E4M3.UNPACK_B R42, R124 ;  /* 0x0000007cff2a723e */ /* 0x000fe400020006ff */
[----:B------:R-:W-:-:S03]  /*a120*/  F2FP.F16.E4M3.UNPACK_B R43, R125 ;  /* 0x0000007dff2b723e */ /* 0x000fc600020006ff */
[----:B------:R-:W-:Y:S01]  /*a130*/  HMMA.16816.F32 R56, R44, R34, R56 ;  /* 0x000000222c38723c */ /* 0x000fe20000001838 */
[----:B------:R-:W0:Y:S05]  /*a140*/  LDS.64 R46, [R149+UR9+0x8400] ;  /* 0x00840009952e7984 */ /* 0x000e2a0008000a00 */
[C---:B------:R-:W-:Y:S01]  /*a150*/  HMMA.16816.F32 R68, R48.reuse, R40, R68 ;  /* 0x000000283044723c */ /* 0x040fe20000001844 */
[----:B------:R-:W-:Y:S02]  /*a160*/  F2FP.F16.E4M3.UNPACK_B R44, R124.H1 ;  /* 0x0000007cff2c723e */ /* 0x000fe400030006ff */
[----:B------:R-:W-:Y:S02]  /*a170*/  F2FP.F16.E4M3.UNPACK_B R45, R125.H1 ;  /* 0x0000007dff2d723e */ /* 0x000fe400030006ff */
[----:B------:R-:W-:Y:S01]  /*a180*/  LDS.64 R124, [R29+UR9+0x8600] ;  /* 0x008600091d7c7984 */ /* 0x000fe20008000a00 */
[----:B------:R-:W-:Y:S03]  /*a190*/  HMMA.16816.F32 R60, R48, R32, R60 ;  /* 0x00000020303c723c */ /* 0x000fe6000000183c */
[----:B------:R-:W1:Y:S04]  /*a1a0*/  LDS.64 R48, [R149+UR9+0x8600] ;  /* 0x0086000995307984 */ /* 0x000e680008000a00 */
[----:B------:R2:W3:Y:S01]  /*a1b0*/  LDS.64 R50, [R29+UR9+0x8400] ;  /* 0x008400091d327984 */ /* 0x0004e20008000a00 */
[C---:B------:R-:W-:Y:S01]  /*a1c0*/  FMUL R72, R25.reuse, R72 ;  /* 0x0000004819487220 */ /* 0x040fe20000400000 */
[----:B------:R-:W-:Y:S01]  /*a1d0*/  FMUL R73, R25, R73 ;  /* 0x0000004919497220 */ /* 0x000fe20000400000 */
[C---:B------:R-:W-:Y:S01]  /*a1e0*/  FMUL R74, R27.reuse, R74 ;  /* 0x0000004a1b4a7220 */ /* 0x040fe20000400000 */
[----:B------:R-:W-:Y:S01]  /*a1f0*/  FMUL R75, R27, R75 ;  /* 0x0000004b1b4b7220 */ /* 0x000fe20000400000 */
[----:B------:R-:W-:-:S02]  /*a200*/  IMAD.MOV.U32 R132, RZ, RZ, R144 ;  /* 0x000000ffff847224 */ /* 0x000fc400078e0090 */
[----:B------:R-:W-:Y:S02]  /*a210*/  IMAD.MOV.U32 R133, RZ, RZ, R128 ;  /* 0x000000ffff857224 */ /* 0x000fe400078e0080 */
[----:B------:R-:W-:Y:S02]  /*a220*/  IMAD.MOV.U32 R134, RZ, RZ, R142 ;  /* 0x000000ffff867224 */ /* 0x000fe400078e008e */
[----:B------:R-:W-:-:S07]  /*a230*/  IMAD.MOV.U32 R135, RZ, RZ, R130 ;  /* 0x000000ffff877224 */ /* 0x000fce00078e0082 */
[----:B------:R-:W-:Y:S07]  /*a240*/  HMMA.16816.F32 R72, R132, R42, R72 ;  /* 0x0000002a8448723c */ /* 0x000fee0000001848 */
[----:B------:R-:W-:-:S04]  /*a250*/  FADD R132, -R3, R150 ;  /* 0x0000009603847221 */ /* 0x000fc80000000100 */
[----:B--2---:R-:W-:-:S06]  /*a260*/  FMUL R29, R132, 1.4426950216293334961 ;  /* 0x3fb8aa3b841d7820 */ /* 0x004fcc0000400000 */
[----:B------:R-:W2:Y:S01]  /*a270*/  MUFU.EX2 R29, R29 ;  /* 0x0000001d001d7308 */ /* 0x000ea20000000800 */
[C---:B------:R-:W-:Y:S02]  /*a280*/  FFMA R7, R28.reuse, R7, R245 ;  /* 0x000000071c077223 */ /* 0x040fe400000000f5 */
[----:B------:R-:W4:Y:S01]  /*a290*/  S2R R245, SR_CTAID.X ;  /* 0x0000000000f57919 */ /* 0x000f220000002500 */
[----:B------:R-:W-:Y:S01]  /*a2a0*/  F2FP.F16.E4M3.UNPACK_B R132, R108.H1 ;  /* 0x0000006cff84723e */ /* 0x000fe200030006ff */
[----:B------:R-:W-:Y:S01]  /*a2b0*/  IMAD.MOV.U32 R128, RZ, RZ, R145 ;  /* 0x000000ffff807224 */ /* 0x000fe200078e0091 */
[----:B------:R-:W-:Y:S01]  /*a2c0*/  F2FP.F16.E4M3.UNPACK_B R133, R109.H1 ;  /* 0x0000006dff85723e */ /* 0x000fe200030006ff */
[----:B------:R-:W-:Y:S01]  /*a2d0*/  IMAD.MOV.U32 R130, RZ, RZ, R143 ;  /* 0x000000ffff827224 */ /* 0x000fe200078e008f */
[----:B------:R-:W-:Y:S01]  /*a2e0*/  F2FP.F16.E4M3.UNPACK_B R134, R110.H1 ;  /* 0x0000006eff86723e */ /* 0x000fe200030006ff */
[C---:B------:R-:W-:Y:S01]  /*a2f0*/  FMUL R86, R28.reuse, R86 ;  /* 0x000000561c567220 */ /* 0x040fe20000400000 */
[----:B------:R-:W-:Y:S01]  /*a300*/  F2FP.F16.E4M3.UNPACK_B R135, R111.H1 ;  /* 0x0000006fff87723e */ /* 0x000fe200030006ff */
[----:B------:R-:W-:Y:S01]  /*a310*/  FMUL R87, R28, R87 ;  /* 0x000000571c577220 */ /* 0x000fe20000400000 */
[----:B------:R-:W-:Y:S01]  /*a320*/  F2FP.F16.E4M3.UNPACK_B R126, R126.H1 ;  /* 0x0000007eff7e723e */ /* 0x000fe200030006ff */
[----:B0-----:R-:W-:Y:S01]  /*a330*/  IMAD.MOV.U32 R108, RZ, RZ, R46 ;  /* 0x000000ffff6c7224 */ /* 0x001fe200078e002e */
[----:B------:R-:W-:Y:S01]  /*a340*/  F2FP.F16.E4M3.UNPACK_B R127, R127.H1 ;  /* 0x0000007fff7f723e */ /* 0x000fe200030006ff */
[----:B-1----:R-:W-:-:S02]  /*a350*/  IMAD.MOV.U32 R109, RZ, RZ, R48 ;  /* 0x000000ffff6d7224 */ /* 0x002fc400078e0030 */
[C---:B--2---:R-:W-:Y:S01]  /*a360*/  FMUL R84, R29.reuse, R84 ;  /* 0x000000541d547220 */ /* 0x044fe20000400000 */
[C---:B------:R-:W-:Y:S01]  /*a370*/  FMUL R85, R29.reuse, R85 ;  /* 0x000000551d557220 */ /* 0x040fe20000400000 */
[----:B---3--:R-:W-:Y:S02]  /*a380*/  IMAD.MOV.U32 R110, RZ, RZ, R50 ;  /* 0x000000ffff6e7224 */ /* 0x008fe400078e0032 */
[----:B------:R-:W-:Y:S01]  /*a390*/  IMAD.MOV.U32 R111, RZ, RZ, R124 ;  /* 0x000000ffff6f7224 */ /* 0x000fe200078e007c */
[C---:B------:R-:W-:Y:S01]  /*a3a0*/  HMMA.16816.F32 R72, R128.reuse, R44, R72 ;  /* 0x0000002c8048723c */ /* 0x040fe20000001848 */
[C---:B------:R-:W-:Y:S01]  /*a3b0*/  FMUL R80, R29.reuse, R80 ;  /* 0x000000501d507220 */ /* 0x040fe20000400000 */
[C---:B------:R-:W-:Y:S01]  /*a3c0*/  FMUL R81, R29.reuse, R81 ;  /* 0x000000511d517220 */ /* 0x040fe20000400000 */
[C---:B------:R-:W-:Y:S01]  /*a3d0*/  FMUL R82, R28.reuse, R82 ;  /* 0x000000521c527220 */ /* 0x040fe20000400000 */
[C---:B------:R-:W-:Y:S01]  /*a3e0*/  FMUL R83, R28.reuse, R83 ;  /* 0x000000531c537220 */ /* 0x040fe20000400000 */
[C---:B------:R-:W-:Y:S01]  /*a3f0*/  FMUL R92, R29.reuse, R92 ;  /* 0x0000005c1d5c7220 */ /* 0x040fe20000400000 */
[C---:B------:R-:W-:Y:S01]  /*a400*/  HMMA.16816.F32 R120, R128.reuse, R126, R120 ;  /* 0x0000007e8078723c */ /* 0x040fe20000001878 */
[C---:B------:R-:W-:Y:S01]  /*a410*/  FMUL R93, R29.reuse, R93 ;  /* 0x0000005d1d5d7220 */ /* 0x040fe20000400000 */
[C---:B------:R-:W-:Y:S01]  /*a420*/  FMUL R76, R29.reuse, R76 ;  /* 0x0000004c1d4c7220 */ /* 0x040fe20000400000 */
[C---:B------:R-:W-:Y:S01]  /*a430*/  FMUL R77, R29.reuse, R77 ;  /* 0x0000004d1d4d7220 */ /* 0x040fe20000400000 */
[C---:B------:R-:W-:Y:S01]  /*a440*/  FMUL R94, R28.reuse, R94 ;  /* 0x0000005e1c5e7220 */ /* 0x040fe20000400000 */
[C---:B------:R-:W-:Y:S01]  /*a450*/  FMUL R95, R28.reuse, R95 ;  /* 0x0000005f1c5f7220 */ /* 0x040fe20000400000 */
[----:B------:R-:W-:Y:S01]  /*a460*/  HMMA.16816.F32 R116, R128, R132, R116 ;  /* 0x000000848074723c */ /* 0x000fe20000001874 */
[C---:B------:R-:W-:Y:S01]  /*a470*/  FMUL R78, R28.reuse, R78 ;  /* 0x0000004e1c4e7220 */ /* 0x040fe20000400000 */
[----:B------:R-:W-:Y:S01]  /*a480*/  FMUL R79, R28, R79 ;  /* 0x0000004f1c4f7220 */ /* 0x000fe20000400000 */
[C---:B------:R-:W-:Y:S01]  /*a490*/  FMUL R104, R29.reuse, R104 ;  /* 0x000000681d687220 */ /* 0x040fe20000400000 */
[----:B------:R-:W-:-:S02]  /*a4a0*/  FMUL R105, R29, R105 ;  /* 0x000000691d697220 */ /* 0x000fc40000400000 */
[----:B------:R-:W-:Y:S01]  /*a4b0*/  HMMA.16816.F32 R112, R128, R134, R112 ;  /* 0x000000868070723c */ /* 0x000fe20000001870 */
[C---:B------:R-:W-:Y:S01]  /*a4c0*/  FMUL R106, R28.reuse, R106 ;  /* 0x0000006a1c6a7220 */ /* 0x040fe20000400000 */
[----:B------:R-:W-:-:S04]  /*a4d0*/  FMUL R107, R28, R107 ;  /* 0x0000006b1c6b7220 */ /* 0x000fc80000400000 */
[C---:B------:R-:W-:Y:S01]  /*a4e0*/  HMMA.16816.F32 R84, R108.reuse, R140, R84 ;  /* 0x0000008c6c54723c */ /* 0x040fe20000001854 */
[----:B------:R-:W-:Y:S02]  /*a4f0*/  IMAD.MOV.U32 R128, RZ, RZ, R46 ;  /* 0x000000ffff807224 */ /* 0x000fe400078e002e */
[----:B------:R-:W-:Y:S02]  /*a500*/  IMAD.MOV.U32 R129, RZ, RZ, R48 ;  /* 0x000000ffff817224 */ /* 0x000fe400078e0030 */
[----:B------:R-:W-:Y:S02]  /*a510*/  IMAD.MOV.U32 R130, RZ, RZ, R50 ;  /* 0x000000ffff827224 */ /* 0x000fe400078e0032 */
[----:B------:R-:W-:Y:S01]  /*a520*/  IMAD.MOV.U32 R131, RZ, RZ, R124 ;  /* 0x000000ffff837224 */ /* 0x000fe200078e007c */
[----:B------:R-:W-:Y:S01]  /*a530*/  HMMA.16816.F32 R80, R108, R136, R80 ;  /* 0x000000886c50723c */ /* 0x000fe20000001850 */
[C---:B------:R-:W-:Y:S01]  /*a540*/  FMUL R88, R29.reuse, R88 ;  /* 0x000000581d587220 */ /* 0x040fe20000400000 */
[----:B------:R-:W-:Y:S01]  /*a550*/  FMUL R89, R29, R89 ;  /* 0x000000591d597220 */ /* 0x000fe20000400000 */
[C---:B------:R-:W-:Y:S01]  /*a560*/  FMUL R90, R28.reuse, R90 ;  /* 0x0000005a1c5a7220 */ /* 0x040fe20000400000 */
[----:B------:R-:W-:-:S02]  /*a570*/  FMUL R91, R28, R91 ;  /* 0x0000005b1c5b7220 */ /* 0x000fc40000400000 */
[----:B------:R-:W-:Y:S01]  /*a580*/  HMMA.16816.F32 R92, R128, R54, R92 ;  /* 0x00000036805c723c */ /* 0x000fe2000000185c */
[C---:B------:R-:W-:Y:S01]  /*a590*/  FMUL R100, R29.reuse, R100 ;  /* 0x000000641d647220 */ /* 0x040fe20000400000 */
[----:B------:R-:W-:Y:S01]  /*a5a0*/  FMUL R101, R29, R101 ;  /* 0x000000651d657220 */ /* 0x000fe20000400000 */
[C---:B------:R-:W-:Y:S01]  /*a5b0*/  FMUL R102, R28.reuse, R102 ;  /* 0x000000661c667220 */ /* 0x040fe20000400000 */
[C---:B------:R-:W-:Y:S02]  /*a5c0*/  FMUL R103, R28.reuse, R103 ;  /* 0x000000671c677220 */ /* 0x040fe40000400000 */
[----:B------:R-:W-:Y:S01]  /*a5d0*/  HMMA.16816.F32 R76, R108, R52, R76 ;  /* 0x000000346c4c723c */ /* 0x000fe2000000184c */
[----:B------:R-:W-:Y:S02]  /*a5e0*/  IMAD.MOV.U32 R54, RZ, RZ, R50 ;  /* 0x000000ffff367224 */ /* 0x000fe400078e0032 */
[----:B------:R-:W-:Y:S01]  /*a5f0*/  FMUL R98, R28, R98 ;  /* 0x000000621c627220 */ /* 0x000fe20000400000 */
[----:B------:R-:W-:-:S02]  /*a600*/  IMAD.MOV.U32 R55, RZ, RZ, R124 ;  /* 0x000000ffff377224 */ /* 0x000fc400078e007c */
[----:B------:R-:W-:Y:S01]  /*a610*/  FMUL R99, R28, R99 ;  /* 0x000000631c637220 */ /* 0x000fe20000400000 */
[C---:B------:R-:W-:Y:S01]  /*a620*/  FMUL R96, R29.reuse, R96 ;  /* 0x000000601d607220 */ /* 0x040fe20000400000 */
[----:B------:R-:W-:Y:S01]  /*a630*/  HMMA.16816.F32 R104, R128, R138, R104 ;  /* 0x0000008a8068723c */ /* 0x000fe20000001868 */
[----:B------:R-:W-:Y:S02]  /*a640*/  IMAD.MOV.U32 R52, RZ, RZ, R46 ;  /* 0x000000ffff347224 */ /* 0x000fe400078e002e */
[----:B------:R-:W-:Y:S01]  /*a650*/  FMUL R97, R29, R97 ;  /* 0x000000611d617220 */ /* 0x000fe20000400000 */
[----:B------:R-:W-:Y:S01]  /*a660*/  IMAD.MOV.U32 R53, RZ, RZ, R48 ;  /* 0x000000ffff357224 */ /* 0x000fe200078e0030 */
[----:B------:R-:W-:Y:S01]  /*a670*/  UIADD3 UR4, UP0, UR4, 0x20, URZ ;  /* 0x0000002004047890 */ /* 0x000fe2000ff1e03f */
[----:B----4-:R-:W-:Y:S01]  /*a680*/  IMAD.SHL.U32 R245, R245, 0x20, RZ ;  /* 0x00000020f5f57824 */ /* 0x010fe200078e00ff */
[----:B------:R-:W-:Y:S02]  /*a690*/  HMMA.16816.F32 R100, R108, R38, R100 ;  /* 0x000000266c64723c */ /* 0x000fe40000001864 */
[----:B------:R-:W-:-:S04]  /*a6a0*/  UIADD3.X UR5, URZ, UR5, URZ, UP0, !UPT ;  /* 0x000000053f057290 */ /* 0x000fc800087fe43f */
[----:B------:R-:W-:Y:S01]  /*a6b0*/  HMMA.16816.F32 R88, R52, R42, R88 ;  /* 0x0000002a3458723c */ /* 0x000fe20000001858 */
[----:B------:R-:W-:-:S05]  /*a6c0*/  VIADD R245, R245, 0x20 ;  /* 0x00000020f5f57836 */ /* 0x000fca0000000000 */
[----:B------:R-:W-:Y:S01]  /*a6d0*/  HMMA.16816.F32 R96, R108, R36, R96 ;  /* 0x000000246c60723c */ /* 0x000fe20000001860 */
[----:B------:R-:W-:Y:S02]  /*a6e0*/  IMAD.MOV.U32 R52, RZ, RZ, R47 ;  /* 0x000000ffff347224 */ /* 0x000fe400078e002f */
[----:B------:R-:W-:Y:S02]  /*a6f0*/  IMAD.MOV.U32 R53, RZ, RZ, R49 ;  /* 0x000000ffff357224 */ /* 0x000fe400078e0031 */
[----:B------:R-:W-:Y:S02]  /*a700*/  IMAD.MOV.U32 R54, RZ, RZ, R51 ;  /* 0x000000ffff367224 */ /* 0x000fe400078e0033 */
[----:B------:R-:W-:Y:S01]  /*a710*/  IMAD.MOV.U32 R55, RZ, RZ, R125 ;  /* 0x000000ffff377224 */ /* 0x000fe200078e007d */
[----:B------:R-:W-:Y:S01]  /*a720*/  ISETP.LE.U32.AND P1, PT, R245, UR4, PT ;  /* 0x00000004f5007c0c */ /* 0x000fe2000bf23070 */
[----:B------:R-:W-:Y:S02]  /*a730*/  IMAD.U32 R28, RZ, RZ, UR5 ;  /* 0x00000005ff1c7e24 */ /* 0x000fe4000f8e00ff */
[----:B------:R-:W-:-:S02]  /*a740*/  IMAD.MOV.U32 R42, RZ, RZ, R51 ;  /* 0x000000ffff2a7224 */ /* 0x000fc400078e0033 */
[----:B------:R-:W-:Y:S01]  /*a750*/  IMAD.MOV.U32 R43, RZ, RZ, R125 ;  /* 0x000000ffff2b7224 */ /* 0x000fe200078e007d */
[----:B------:R-:W-:Y:S01]  /*a760*/  HMMA.16816.F32 R84, R52, R40, R84 ;  /* 0x000000283454723c */ /* 0x000fe20000001854 */
[----:B------:R-:W-:Y:S02]  /*a770*/  IMAD.MOV.U32 R36, RZ, RZ, R47 ;  /* 0x000000ffff247224 */ /* 0x000fe400078e002f */
[----:B------:R-:W-:Y:S02]  /*a780*/  IMAD.MOV.U32 R37, RZ, RZ, R49 ;  /* 0x000000ffff257224 */ /* 0x000fe400078e0031 */
[----:B------:R-:W-:Y:S02]  /*a790*/  IMAD.MOV.U32 R38, RZ, RZ, R51 ;  /* 0x000000ffff267224 */ /* 0x000fe400078e0033 */
[----:B------:R-:W-:Y:S02]  /*a7a0*/  IMAD.MOV.U32 R40, RZ, RZ, R47 ;  /* 0x000000ffff287224 */ /* 0x000fe400078e002f */
[----:B------:R-:W-:-:S02]  /*a7b0*/  IMAD.MOV.U32 R41, RZ, RZ, R49 ;  /* 0x000000ffff297224 */ /* 0x000fc400078e0031 */
[----:B------:R-:W-:Y:S01]  /*a7c0*/  IMAD.MOV.U32 R39, RZ, RZ, R125 ;  /* 0x000000ffff277224 */ /* 0x000fe200078e007d */
[----:B------:R-:W-:Y:S01]  /*a7d0*/  ISETP.GE.U32.AND.EX P1, PT, R28, RZ, PT, P1 ;  /* 0x000000ff1c00720c */ /* 0x000fe20003f26110 */
[----:B------:R-:W-:-:S03]  /*a7e0*/  IMAD.MOV.U32 R50, RZ, RZ, R51 ;  /* 0x000000ffff327224 */ /* 0x000fc600078e0033 */
[----:B------:R-:W-:Y:S01]  /*a7f0*/  HMMA.16816.F32 R80, R40, R34, R80 ;  /* 0x000000222850723c */ /* 0x000fe20000001850 */
[----:B------:R-:W-:-:S05]  /*a800*/  IMAD.MOV.U32 R48, RZ, RZ, R47 ;  /* 0x000000ffff307224 */ /* 0x000fca00078e002f */
[----:B------:R-:W-:Y:S01]  /*a810*/  HMMA.16816.F32 R104, R36, R32, R104 ;  /* 0x000000202468723c */ /* 0x000fe20000001868 */
[----:B------:R-:W-:Y:S02]  /*a820*/  IMAD.MOV.U32 R34, RZ, RZ, R51 ;  /* 0x000000ffff227224 */ /* 0x000fe400078e0033 */
[--C-:B------:R-:W-:Y:S02]  /*a830*/  IMAD.MOV.U32 R35, RZ, RZ, R125.reuse ;  /* 0x000000ffff237224 */ /* 0x100fe400078e007d */
[----:B------:R-:W-:Y:S02]  /*a840*/  IMAD.MOV.U32 R51, RZ, RZ, R125 ;  /* 0x000000ffff337224 */ /* 0x000fe400078e007d */
[----:B------:R-:W-:Y:S02]  /*a850*/  IMAD.MOV.U32 R32, RZ, RZ, R47 ;  /* 0x000000ffff207224 */ /* 0x000fe400078e002f */
[----:B------:R-:W-:Y:S01]  /*a860*/  IMAD.MOV.U32 R33, RZ, RZ, R49 ;  /* 0x000000ffff217224 */ /* 0x000fe200078e0031 */
[----:B------:R-:W-:Y:S01]  /*a870*/  HMMA.16816.F32 R100, R40, R30, R100 ;  /* 0x0000001e2864723c */ /* 0x000fe20000001864 */
[----:B------:R-:W-:-:S02]  /*a880*/  ULEA UR7, UR12, UR7, 0x5 ;  /* 0x000000070c077291 */ /* 0x000fc4000f8e283f */
[----:B------:R-:W-:Y:S01]  /*a890*/  ULEA UR6, UR13, UR6, 0x5 ;  /* 0x000000060d067291 */ /* 0x000fe2000f8e283f */
[----:B------:R-:W-:Y:S02]  /*a8a0*/  FFMA R10, R27, R10, R6 ;  /* 0x0000000a1b0a7223 */ /* 0x000fe40000000006 */
[----:B------:R-:W-:Y:S01]  /*a8b0*/  HMMA.16816.F32 R88, R36, R44, R88 ;  /* 0x0000002c2458723c */ /* 0x000fe20000001858 */
[----:B------:R-:W-:Y:S01]  /*a8c0*/  FFMA R26, R25, R26, R5 ;  /* 0x0000001a191a7223 */ /* 0x000fe20000000005 */
[----:B------:R-:W-:Y:S01]  /*a8d0*/  FFMA R9, R29, R9, R8 ;  /* 0x000000091d097223 */ /* 0x000fe20000000008 */
[----:B------:R-:W-:-:S03]  /*a8e0*/  IMAD.MOV.U32 R27, RZ, RZ, R0 ;  /* 0x000000ffff1b7224 */ /* 0x000fc600078e0000 */
[----:B------:R-:W-:Y:S01]  /*a8f0*/  HMMA.16816.F32 R92, R36, R126, R92 ;  /* 0x0000007e245c723c */ /* 0x000fe2000000185c */
[----:B------:R-:W-:Y:S02]  /*a900*/  IMAD.MOV.U32 R25, RZ, RZ, R2 ;  /* 0x000000ffff197224 */ /* 0x000fe400078e0002 */
[----:B------:R-:W-:-:S03]  /*a910*/  IMAD.MOV.U32 R150, RZ, RZ, R3 ;  /* 0x000000ffff967224 */ /* 0x000fc600078e0003 */
[----:B------:R-:W-:Y:S01]  /*a920*/  HMMA.16816.F32 R76, R32, R132, R76 ;  /* 0x00000084204c723c */ /* 0x000fe2000000184c */
[----:B------:R-:W-:-:S05]  /*a930*/  IMAD.MOV.U32 R5, RZ, RZ, R4 ;  /* 0x000000ffff057224 */ /* 0x000fca00078e0004 */
[----:B------:R-:W-:Y:S01]  /*a940*/  HMMA.16816.F32 R96, R48, R134, R96 ;  /* 0x000000863060723c */ /* 0x000fe20000001860 */
[----:B------:R-:W-:-:S08]  /*a950*/  NOP ;  /* 0x0000000000007918 */ /* 0x000fd00000000000 */
[----:B------:R-:W-:-:S15]  /*a960*/  @!P1 BRA `(.L_x_1) ;  /* 0xffffff9800f89947 */ /* 0x000fde000383ffff */
.L_x_0:
[----:B------:R-:W0:Y:S01]  /*a970*/  S2R R6, SR_TID.X ;  /* 0x0000000000067919 */ /* 0x000e220000002100 */
[----:B------:R-:W-:Y:S01]  /*a980*/  IMAD.MOV.U32 R21, RZ, RZ, R10 ;  /* 0x000000ffff157224 */ /* 0x000fe200078e000a */
[----:B------:R-:W1:Y:S01]  /*a990*/  LDC.64 R160, c[0x0][0x228] ;  /* 0x00008a00ffa07b82 */ /* 0x000e620000000a00 */
[----:B------:R-:W-:Y:S01]  /*a9a0*/  IMAD.MOV.U32 R28, RZ, RZ, R7 ;  /* 0x000000ffff1c7224 */ /* 0x000fe200078e0007 */
[----:B------:R-:W2:Y:S01]  /*a9b0*/  S2R R202, SR_CTAID.X ;  /* 0x0000000000ca7919 */ /* 0x000ea20000002500 */
[C---:B------:R-:W-:Y:S01]  /*a9c0*/  FMUL R10, R21.reuse, 8388608 ;  /* 0x4b000000150a7820 */ /* 0x040fe20000400000 */
[----:B------:R-:W-:Y:S01]  /*a9d0*/  FSETP.GEU.AND P3, PT, R21, 1.175494350822287508e-38, PT ;  /* 0x008000001500780b */ /* 0x000fe20003f6e000 */
[C---:B------:R-:W-:Y:S01]  /*a9e0*/  FMUL R7, R28.reuse, 8388608 ;  /* 0x4b0000001c077820 */ /* 0x040fe20000400000 */
[----:B------:R-:W-:Y:S01]  /*a9f0*/  FSETP.GT.AND P1, PT, |R28|, 8.50705917302346158658e+37, PT ;  /* 0x7e8000001c00780b */ /* 0x000fe20003f24200 */
[----:B------:R-:W-:Y:S01]  /*aa00*/  IMAD.MOV.U32 R140, RZ, RZ, R26 ;  /* 0x000000ffff8c7224 */ /* 0x000fe200078e001a */
[----:B------:R-:W-:Y:S01]  /*aa10*/  FSEL R10, R10, R21, !P3 ;  /* 0x000000150a0a7208 */ /* 0x000fe20005800000 */
[----:B------:R-:W-:Y:S01]  /*aa20*/  IMAD.MOV.U32 R30, RZ, RZ, R9 ;  /* 0x000000ffff1e7224 */ /* 0x000fe200078e0009 */
[----:B------:R-:W-:Y:S01]  /*aa30*/  FSETP.GEU.AND P5, PT, R28, 1.175494350822287508e-38, PT ;  /* 0x008000001c00780b */ /* 0x000fe20003fae000 */
[----:B------:R-:W-:Y:S01]  /*aa40*/  IMAD.MOV.U32 R138, RZ, RZ, R70 ;  /* 0x000000ffff8a7224 */ /* 0x000fe200078e0046 */
[----:B------:R-:W-:Y:S01]  /*aa50*/  FSETP.GEU.AND P2, PT, R140, 1.175494350822287508e-38, PT ;  /* 0x008000008c00780b */ /* 0x000fe20003f4e000 */
[----:B------:R-:W-:Y:S01]  /*aa60*/  VIADD R45, R10, 0xc0cafb0d ;  /* 0xc0cafb0d0a2d7836 */ /* 0x000fe20000000000 */
[----:B------:R-:W-:Y:S01]  /*aa70*/  FSEL R7, R7, R28, !P5 ;  /* 0x0000001c07077208 */ /* 0x000fe20006800000 */
[----:B------:R-:W-:Y:S01]  /*aa80*/  FMUL R9, R30, 8388608 ;  /* 0x4b0000001e097820 */ /* 0x000fe20000400000 */
[----:B------:R-:W-:Y:S01]  /*aa90*/  FSEL R19, RZ, -23, P2 ;  /* 0xc1b80000ff137808 */ /* 0x000fe20001000000 */
[----:B------:R-:W-:Y:S01]  /*aaa0*/  IMAD.MOV.U32 R126, RZ, RZ, R62 ;  /* 0x000000ffff7e7224 */ /* 0x000fe200078e003e */
[----:B------:R-:W-:Y:S01]  /*aab0*/  LOP3.LUT R45, R45, 0xff800000, RZ, 0xc0, !PT ;  /* 0xff8000002d2d7812 */ /* 0x000fe200078ec0ff */
[----:B------:R-:W-:Y:S01]  /*aac0*/  @P1 FMUL R99, R99, 0.25 ;  /* 0x3e80000063631820 */ /* 0x000fe20000400000 */
        /* <DEDUP_REMOVED lines=10> */
[----:B0-----:R-:W-:Y:S01]  /*ab70*/  SHF.R.S32.HI R8, RZ, 0x4, R6 ;  /* 0x00000004ff087819 */ /* 0x001fe20000011406 */
[C---:B------:R-:W-:Y:S01]  /*ab80*/  IMAD.SHL.U32 R11, R6.reuse, 0x8, RZ ;  /* 0x00000008060b7824 */ /* 0x040fe200078e00ff */
[C---:B------:R-:W-:Y:S01]  /*ab90*/  LOP3.LUT R5, R6.reuse, 0xc, RZ, 0xc0, !PT ;  /* 0x0000000c06057812 */ /* 0x040fe200078ec0ff */
[----:B------:R-:W-:Y:S01]  /*aba0*/  IMAD.SHL.U32 R13, R6, 0x10, RZ ;  /* 0x00000010060d7824 */ /* 0x000fe200078e00ff */
[----:B------:R-:W-:Y:S01]  /*abb0*/  SGXT R8, R8, 0x1 ;  /* 0x000000010808781a */ /* 0x000fe20000000200 */
[----:B------:R-:W-:Y:S01]  /*abc0*/  @P1 FMUL R106, R106, 0.25 ;  /* 0x3e8000006a6a1820 */ /* 0x000fe20000400000 */
[----:B------:R-:W-:Y:S01]  /*abd0*/  LOP3.LUT R12, R11, 0x1f8, RZ, 0xc0, !PT ;  /* 0x000001f80b0c7812 */ /* 0x000fe200078ec0ff */
[----:B------:R-:W-:Y:S01]  /*abe0*/  @P1 FMUL R103, R103, 0.25 ;  /* 0x3e80000067671820 */ /* 0x000fe20000400000 */
[----:B------:R-:W-:Y:S01]  /*abf0*/  LOP3.LUT R8, R8, 0x1020, RZ, 0xc0, !PT ;  /* 0x0000102008087812 */ /* 0x000fe200078ec0ff */
[----:B------:R-:W-:Y:S01]  /*ac00*/  @P1 FMUL R102, R102, 0.25 ;  /* 0x3e80000066661820 */ /* 0x000fe20000400000 */
[C---:B------:R-:W-:Y:S01]  /*ac10*/  LOP3.LUT R16, R6.reuse, 0xff, RZ, 0xc0, !PT ;  /* 0x000000ff06107812 */ /* 0x040fe200078ec0ff */
[C---:B------:R-:W-:Y:S01]  /*ac20*/  IMAD R11, R5.reuse, 0x400, R12 ;  /* 0x00000400050b7824 */ /* 0x040fe200078e020c */
[C---:B------:R-:W-:Y:S01]  /*ac30*/  LOP3.LUT R15, R6.reuse, 0xe0, RZ, 0xc0, !PT ;  /* 0x000000e0060f7812 */ /* 0x040fe200078ec0ff */
[----:B------:R-:W-:Y:S01]  /*ac40*/  IMAD R5, R5, 0x2, R8 ;  /* 0x0000000205057824 */ /* 0x000fe200078e0208 */
[----:B------:R-:W-:Y:S01]  /*ac50*/  LOP3.LUT R14, R6, 0x3, RZ, 0xc0, !PT ;  /* 0x00000003060e7812 */ /* 0x000fe200078ec0ff */
[----:B------:R-:W-:Y:S01]  /*ac60*/  @P1 FMUL R87, R87, 0.25 ;  /* 0x3e80000057571820 */ /* 0x000fe20000400000 */
[----:B------:R-:W-:Y:S01]  /*ac70*/  ISETP.GE.U32.AND P0, PT, R16, 0x20, PT ;  /* 0x000000201000780c */ /* 0x000fe20003f06070 */
[----:B------:R-:W-:Y:S01]  /*ac80*/  @P1 FMUL R86, R86, 0.25 ;  /* 0x3e80000056561820 */ /* 0x000fe20000400000 */
[----:B------:R-:W-:Y:S01]  /*ac90*/  LOP3.LUT R8, R6, 0xc0, RZ, 0xc0, !PT ;  /* 0x000000c006087812 */ /* 0x000fe200078ec0ff */
[----:B------:R-:W-:Y:S01]  /*aca0*/  IMAD R15, R14, 0x2, R15 ;  /* 0x000000020e0f7824 */ /* 0x000fe200078e020f */
[----:B------:R-:W-:Y:S01]  /*acb0*/  FSEL R16, RZ, -23, P3 ;  /* 0xc1b80000ff107808 */ /* 0x000fe20001800000 */
[----:B------:R-:W-:Y:S01]  /*acc0*/  IMAD.MOV.U32 R110, RZ, RZ, R57 ;  /* 0x000000ffff6e7224 */ /* 0x000fe200078e0039 */
[C---:B------:R-:W-:Y:S01]  /*acd0*/  FSETP.GEU.AND P3, PT, |R28|.reuse, 1.175494350822287508e-38, PT ;  /* 0x008000001c00780b */ /* 0x040fe20003f6e200 */
[----:B------:R-:W-:Y:S01]  /*ace0*/  IMAD.SHL.U32 R12, R15, 0x10, RZ ;  /* 0x000000100f0c7824 */ /* 0x000fe200078e00ff */
[----:B------:R-:W-:Y:S01]  /*acf0*/  SHF.R.U32.HI R14, RZ, 0x1, R6 ;  /* 0x00000001ff0e7819 */ /* 0x000fe20000011606 */
[----:B------:R-:W-:Y:S01]  /*ad00*/  @P1 FMUL R28, R28, 0.25 ;  /* 0x3e8000001c1c1820 */ /* 0x000fe20000400000 */
[----:B------:R-:W-:Y:S01]  /*ad10*/  SHF.R.U32.HI R8, RZ, 0x1, R8 ;  /* 0x00000001ff087819 */ /* 0x000fe20000011608 */
[----:B------:R-:W-:Y:S01]  /*ad20*/  IMAD.MOV.U32 R108, RZ, RZ, R58 ;  /* 0x000000ffff6c7224 */ /* 0x000fe200078e003a */
[----:B------:R-:W-:Y:S01]  /*ad30*/  LOP3.LUT R13, R13, 0x70, RZ, 0xc0, !PT ;  /* 0x000000700d0d7812 */ /* 0x000fe200078ec0ff */
[----:B------:R-:W-:Y:S01]  /*ad40*/  IMAD.MOV.U32 R70, RZ, RZ, R59 ;  /* 0x000000ffff467224 */ /* 0x000fe200078e003b */
[----:B------:R-:W-:Y:S01]  /*ad50*/  LOP3.LUT R14, R14, 0xc, RZ, 0xc0, !PT ;  /* 0x0000000c0e0e7812 */ /* 0x000fe200078ec0ff */
[----:B------:R-:W-:Y:S01]  /*ad60*/  IMAD.MOV.U32 R134, RZ, RZ, R66 ;  /* 0x000000ffff867224 */ /* 0x000fe200078e0042 */
[----:B------:R-:W-:Y:S01]  /*ad70*/  LOP3.LUT R8, R11, R8, RZ, 0x3c, !PT ;  /* 0x000000080b087212 */ /* 0x000fe200078e3cff */
[----:B------:R-:W-:Y:S01]  /*ad80*/  FMUL R11, R140, 8388608 ;  /* 0x4b0000008c0b7820 */ /* 0x000fe20000400000 */
[----:B------:R-:W-:Y:S01]  /*ad90*/  LOP3.LUT R12, R5, R12, RZ, 0x3c, !PT ;  /* 0x0000000c050c7212 */ /* 0x000fe200078e3cff */
[----:B------:R-:W-:Y:S01]  /*ada0*/  @!P3 FMUL R28, R28, 16777216 ;  /* 0x4b8000001c1cb820 */ /* 0x000fe20000400000 */
[----:B------:R-:W-:Y:S01]  /*adb0*/  IADD3 R5, R14, UR9, R13 ;  /* 0x000000090e057c10 */ /* 0x000fe2000fffe00d */
[----:B------:R-:W-:Y:S01]  /*adc0*/  @!P3 FMUL R99, R99, 16777216 ;  /* 0x4b8000006363b820 */ /* 0x000fe20000400000 */
[----:B------:R-:W-:Y:S01]  /*add0*/  I2FP.F32.S32 R13, R45 ;  /* 0x0000002d000d7245 */ /* 0x000fe20000201400 */
[----:B------:R-:W-:Y:S01]  /*ade0*/  @!P3 FMUL R98, R98, 16777216 ;  /* 0x4b8000006262b820 */ /* 0x000fe20000400000 */
[----:B------:R-:W-:Y:S01]  /*adf0*/  FSEL R11, R11, R140, !P2 ;  /* 0x0000008c0b0b7208 */ /* 0x000fe20005000000 */
[----:B------:R-:W-:Y:S01]  /*ae00*/  @!P3 FMUL R79, R79, 16777216 ;  /* 0x4b8000004f4fb820 */ /* 0x000fe20000400000 */
[----:B------:R-:W-:Y:S01]  /*ae10*/  FSETP.GT.AND P2, PT, |R30|, 8.50705917302346158658e+37, PT ;  /* 0x7e8000001e00780b */ /* 0x000fe20003f44200 */
[----:B------:R-:W-:Y:S01]  /*ae20*/  FFMA.FTZ R16, R13, 1.1920928955078125e-07, R16 ;  /* 0x340000000d107823 */ /* 0x000fe20000010010 */
[----:B------:R-:W-:Y:S01]  /*ae30*/  @!P3 FMUL R78, R78, 16777216 ;  /* 0x4b8000004e4eb820 */ /* 0x000fe20000400000 */
[----:B------:R-:W0:Y:S01]  /*ae40*/  MUFU.RCP R13, R28 ;  /* 0x0000001c000d7308 */ /* 0x000e220000001000 */
[----:B------:R-:W-:Y:S01]  /*ae50*/  @!P3 FMUL R95, R95, 16777216 ;  /* 0x4b8000005f5fb820 */ /* 0x000fe20000400000 */
        /* <DEDUP_REMOVED lines=11> */
[C---:B------:R-:W-:Y:S01]  /*af10*/  FSETP.GEU.AND P3, PT, |R30|.reuse, 1.175494350822287508e-38, PT ;  /* 0x008000001e00780b */ /* 0x040fe20003f6e200 */
[----:B------:R-:W-:Y:S01]  /*af20*/  @P2 FMUL R97, R97, 0.25 ;  /* 0x3e80000061612820 */ /* 0x000fe20000400000 */
[----:B------:R-:W-:Y:S01]  /*af30*/  FSETP.GEU.AND P4, PT, R30, 1.175494350822287508e-38, PT ;  /* 0x008000001e00780b */ /* 0x000fe20003f8e000 */
[----:B------:R-:W-:Y:S01]  /*af40*/  @P2 FMUL R96, R96, 0.25 ;  /* 0x3e80000060602820 */ /* 0x000fe20000400000 */
[----:B------:R-:W-:Y:S01]  /*af50*/  @P2 FMUL R77, R77, 0.25 ;  /* 0x3e8000004d4d2820 */ /* 0x000fe20000400000 */
[----:B------:R-:W-:Y:S01]  /*af60*/  @P2 FMUL R76, R76, 0.25 ;  /* 0x3e8000004c4c2820 */ /* 0x000fe20000400000 */
[----:B------:R-:W-:Y:S01]  /*af70*/  FSEL R9, R9, R30, !P4 ;  /* 0x0000001e09097208 */ /* 0x000fe20006000000 */
        /* <DEDUP_REMOVED lines=10> */
[----:B------:R-:W-:Y:S01]  /*b020*/  @!P3 FMUL R30, R30, 16777216 ;  /* 0x4b8000001e1eb820 */ /* 0x000fe20000400000 */
[----:B------:R-:W-:Y:S01]  /*b030*/  @P2 FMUL R100, R100, 0.25 ;  /* 0x3e80000064642820 */ /* 0x000fe20000400000 */
[----:B------:R-:W-:Y:S01]  /*b040*/  @P2 FMUL R85, R85, 0.25 ;  /* 0x3e80000055552820 */ /* 0x000fe20000400000 */
[----:B------:R-:W-:Y:S01]  /*b050*/  @P2 FMUL R84, R84, 0.25 ;  /* 0x3e80000054542820 */ /* 0x000fe20000400000 */
[----:B------:R-:W-:Y:S01]  /*b060*/  FSETP.GT.AND P1, PT, |R21|, 8.50705917302346158658e+37, PT ;  /* 0x7e8000001500780b */ /* 0x000fe20003f24200 */
[----:B------:R-:W-:-:S02]  /*b070*/  VIADD R26, R11, 0xc0cafb0d ;  /* 0xc0cafb0d0b1a7836 */ /* 0x000fc40000000000 */
[C---:B0-----:R-:W-:Y:S01]  /*b080*/  FMUL R36, R13.reuse, R99 ;  /* 0x000000630d247220 */ /* 0x041fe20000400000 */
[C---:B------:R-:W-:Y:S01]  /*b090*/  FMUL R41, R13.reuse, R98 ;  /* 0x000000620d297220 */ /* 0x040fe20000400000 */
        /* <DEDUP_REMOVED lines=13> */
[----:B------:R-:W-:Y:S01]  /*b170*/  FMUL R62, R13, R86 ;  /* 0x000000560d3e7220 */ /* 0x000fe20000400000 */
        /* <DEDUP_REMOVED lines=19> */
[----:B------:R-:W-:Y:S01]  /*b2b0*/  LOP3.LUT R26, R26, 0xff800000, RZ, 0xc0, !PT ;  /* 0xff8000001a1a7812 */ /* 0x000fe200078ec0ff */
[----:B------:R-:W-:-:S02]  /*b2c0*/  VIADD R24, R9, 0xc0cafb0d ;  /* 0xc0cafb0d09187836 */ /* 0x000fc40000000000 */
[C---:B0-----:R-:W-:Y:S01]  /*b2d0*/  FMUL R37, R13.reuse, R97 ;  /* 0x000000610d257220 */ /* 0x041fe20000400000 */
[----:B------:R-:W-:Y:S01]  /*b2e0*/  IMAD.MOV.U32 R132, RZ, RZ, R67 ;  /* 0x000000ffff847224 */ /* 0x000fe200078e0043 */
[----:B------:R-:W-:Y:S01]  /*b2f0*/  I2FP.F32.S32 R14, R26 ;  /* 0x0000001a000e7245 */ /* 0x000fe20000201400 */
[----:B------:R-:W-:Y:S02]  /*b300*/  IMAD.MOV.U32 R130, RZ, RZ, R60 ;  /* 0x000000ffff827224 */ /* 0x000fe400078e003c */
[C---:B------:R-:W-:Y:S01]  /*b310*/  FMUL R38, R13.reuse, R96 ;  /* 0x000000600d267220 */ /* 0x040fe20000400000 */
[----:B------:R-:W-:Y:S02]  /*b320*/  IMAD.MOV.U32 R128, RZ, RZ, R61 ;  /* 0x000000ffff807224 */ /* 0x000fe400078e003d */
[----:B------:R-:W-:Y:S01]  /*b330*/  FMUL R42, R13, R77 ;  /* 0x0000004d0d2a7220 */ /* 0x000fe20000400000 */
[----:B------:R-:W-:Y:S01]  /*b340*/  FFMA.FTZ R19, R14, 1.1920928955078125e-07, R19 ;  /* 0x340000000e137823 */ /* 0x000fe20000010013 */
[----:B------:R-:W-:Y:S01]  /*b350*/  IMAD.MOV.U32 R124, RZ, RZ, R56 ;  /* 0x000000ffff7c7224 */ /* 0x000fe200078e0038 */
[----:B------:R-:W0:Y:S01]  /*b360*/  LDC R14, c[0x0][0x278] ;  /* 0x00009e00ff0e7b82 */ /* 0x000e220000000800 */
[----:B------:R-:W-:Y:S01]  /*b370*/  @!P3 FMUL R21, R21, 16777216 ;  /* 0x4b8000001515b820 */ /* 0x000fe20000400000 */
        /* <DEDUP_REMOVED lines=13> */
[----:B------:R-:W-:Y:S01]  /*b450*/  FSETP.GT.AND P2, PT, |R140|, 8.50705917302346158658e+37, PT ;  /* 0x7e8000008c00780b */ /* 0x000fe20003f44200 */
[----:B------:R-:W3:Y:S01]  /*b460*/  MUFU.RCP R13, R21 ;  /* 0x00000015000d7308 */ /* 0x000ee20000001000 */
        /* <DEDUP_REMOVED lines=17> */
[----:B------:R-:W-:Y:S01]  /*b580*/  VIADD R22, R7, 0xc0cafb0d ;  /* 0xc0cafb0d07167836 */ /* 0x000fe20000000000 */
[C---:B------:R-:W-:Y:S01]  /*b590*/  FSETP.GEU.AND P1, PT, |R140|.reuse, 1.175494350822287508e-38, PT ;  /* 0x008000008c00780b */ /* 0x040fe20003f2e200 */
[----:B------:R-:W-:Y:S01]  /*b5a0*/  @P2 FMUL R140, R140, 0.25 ;  /* 0x3e8000008c8c2820 */ /* 0x000fe20000400000 */
[----:B------:R-:W-:Y:S01]  /*b5b0*/  FSEL R18, RZ, -23, P4 ;  /* 0xc1b80000ff127808 */ /* 0x000fe20002000000 */
[----:B------:R-:W-:Y:S01]  /*b5c0*/  @!P3 FMUL R75, R75, 16777216 ;  /* 0x4b8000004b4bb820 */ /* 0x000fe20000400000 */
[----:B------:R-:W-:Y:S01]  /*b5d0*/  I2FP.F32.S32 R15, R24 ;  /* 0x00000018000f7245 */ /* 0x000fe20000201400 */
[----:B------:R-:W-:Y:S01]  /*b5e0*/  @!P3 FMUL R115, R115, 16777216 ;  /* 0x4b8000007373b820 */ /* 0x000fe20000400000 */
[----:B------:R-:W-:Y:S01]  /*b5f0*/  LOP3.LUT R22, R22, 0xff800000, RZ, 0xc0, !PT ;  /* 0xff80000016167812 */ /* 0x000fe200078ec0ff */
[----:B------:R-:W-:Y:S01]  /*b600*/  @!P3 FMUL R114, R114, 16777216 ;  /* 0x4b8000007272b820 */ /* 0x000fe20000400000 */
[----:B------:R-:W-:Y:S01]  /*b610*/  FSEL R20, RZ, -23, P5 ;  /* 0xc1b80000ff147808 */ /* 0x000fe20002800000 */
[----:B------:R-:W-:Y:S01]  /*b620*/  FFMA.FTZ R18, R15, 1.1920928955078125e-07, R18 ;  /* 0x340000000f127823 */ /* 0x000fe20000010012 */
[----:B------:R-:W-:Y:S01]  /*b630*/  SHF.R.U32.HI R15, RZ, 0x5, R6 ;  /* 0x00000005ff0f7819 */ /* 0x000fe20000011606 */
[----:B------:R-:W-:Y:S01]  /*b640*/  @!P3 FMUL R119, R119, 16777216 ;  /* 0x4b8000007777b820 */ /* 0x000fe20000400000 */
[----:B------:R-:W-:Y:S01]  /*b650*/  I2FP.F32.S32 R17, R22 ;  /* 0x0000001600117245 */ /* 0x000fe20000201400 */
[----:B------:R-:W-:Y:S01]  /*b660*/  @!P3 FMUL R118, R118, 16777216 ;  /* 0x4b8000007676b820 */ /* 0x000fe20000400000 */
[----:B------:R-:W-:Y:S01]  /*b670*/  SGXT.U32 R15, R15, 0x3 ;  /* 0x000000030f0f781a */ /* 0x000fe20000000000 */
        /* <DEDUP_REMOVED lines=12> */
[----:B------:R-:W-:-:S02]  /*b740*/  IMAD.MOV.U32 R136, RZ, RZ, R65 ;  /* 0x000000ffff887224 */ /* 0x000fc400078e0041 */
[----:B------:R-:W-:Y:S01]  /*b750*/  FFMA.FTZ R20, R17, 1.1920928955078125e-07, R20 ;  /* 0x3400000011147823 */ /* 0x000fe20000010014 */
[----:B------:R-:W-:Y:S02]  /*b760*/  IMAD.MOV.U32 R34, RZ, RZ, R72 ;  /* 0x000000ffff227224 */ /* 0x000fe400078e0048 */
[C---:B---3--:R-:W-:Y:S01]  /*b770*/  FMUL R23, R13.reuse, R75 ;  /* 0x0000004b0d177220 */ /* 0x048fe20000400000 */
        /* <DEDUP_REMOVED lines=15> */
[----:B0-----:R-:W-:-:S02]  /*b870*/  IMAD R13, R15, R14, RZ ;  /* 0x0000000e0f0d7224 */ /* 0x001fc400078e02ff */
[----:B------:R-:W-:Y:S01]  /*b880*/  @P2 FMUL R34, R34, 0.25 ;  /* 0x3e80000022222820 */ /* 0x000fe20000400000 */
[----:B------:R-:W0:Y:S01]  /*b890*/  MUFU.RCP R15, R140 ;  /* 0x0000008c000f7308 */ /* 0x000e220000001000 */
        /* <DEDUP_REMOVED lines=47> */
[----:B------:R-:W-:Y:S01]  /*bb90*/  IMAD R15, R14, 0x8, R13 ;  /* 0x000000080e0f7824 */ /* 0x000fe200078e020d */
[----:B------:R-:W-:Y:S01]  /*bba0*/  F2FP.SATFINITE.E4M3.F32.PACK_AB_MERGE_C R86, R17, R86, RZ ;  /* 0x000000561156723e */ /* 0x000fe200048070ff */
[----:B------:R-:W-:Y:S01]  /*bbb0*/  IMAD.IADD R26, R11, 0x1, -R26 ;  /* 0x000000010b1a7824 */ /* 0x000fe200078e0a1a */
[----:B------:R-:W-:Y:S01]  /*bbc0*/  F2FP.SATFINITE.E4M3.F32.PACK_AB_MERGE_C R34, R34, R21, RZ ;  /* 0x000000152222723e */ /* 0x000fe200048070ff */
[C---:B------:R-:W-:Y:S01]  /*bbd0*/  IMAD R17, R14.reuse, 0x8, R15 ;  /* 0x000000080e117824 */ /* 0x040fe200078e020f */
[----:B------:R-:W-:Y:S01]  /*bbe0*/  F2FP.SATFINITE.E4M3.F32.PACK_AB_MERGE_C R80, R23, R80, RZ ;  /* 0x000000501750723e */ /* 0x000fe200048070ff */
[----:B------:R-:W-:Y:S01]  /*bbf0*/  IMAD.MOV.U32 R113, RZ, RZ, 0x3dc6b27f ;  /* 0x3dc6b27fff717424 */ /* 0x000fe200078e00ff */
[----:B------:R-:W-:Y:S01]  /*bc00*/  F2FP.SATFINITE.E4M3.F32.PACK_AB_MERGE_C R74, R25, R74, RZ ;  /* 0x0000004a194a723e */ /* 0x000fe200048070ff */
[----:B------:R-:W-:Y:S01]  /*bc10*/  IMAD R21, R14, 0x8, R17 ;  /* 0x000000080e157824 */ /* 0x000fe200078e0211 */
[----:B------:R-:W-:Y:S01]  /*bc20*/  F2FP.SATFINITE.E4M3.F32.PACK_AB_MERGE_C R30, R30, R27, RZ ;  /* 0x0000001b1e1e723e */ /* 0x000fe200048070ff */
[----:B------:R-:W-:Y:S01]  /*bc30*/  FADD R26, R26, -1 ;  /* 0xbf8000001a1a7421 */ /* 0x000fe20000000000 */
[----:B------:R-:W-:Y:S01]  /*bc40*/  F2FP.SATFINITE.E4M3.F32.PACK_AB_MERGE_C R60, R29, R60, RZ ;  /* 0x0000003c1d3c723e */ /* 0x000fe200048070ff */
[----:B------:R-:W-:Y:S01]  /*bc50*/  IMAD R23, R14, 0x8, R21 ;  /* 0x000000080e177824 */ /* 0x000fe200078e0215 */
[----:B------:R-:W-:Y:S01]  /*bc60*/  F2FP.SATFINITE.E4M3.F32.PACK_AB_MERGE_C R54, R31, R54, RZ ;  /* 0x000000361f36723e */ /* 0x000fe200048070ff */
[----:B------:R-:W-:Y:S01]  /*bc70*/  IMAD.IADD R45, R10, 0x1, -R45 ;  /* 0x000000010a2d7824 */ /* 0x000fe200078e0a2d */
[----:B------:R-:W-:Y:S01]  /*bc80*/  F2FP.SATFINITE.E4M3.F32.PACK_AB_MERGE_C R50, R33, R50, RZ ;  /* 0x000000322132723e */ /* 0x000fe200048070ff */
[C---:B------:R-:W-:Y:S01]  /*bc90*/  IMAD R25, R14.reuse, 0x8, R23 ;  /* 0x000000080e197824 */ /* 0x040fe200078e0217 */
[----:B------:R-:W-:Y:S01]  /*bca0*/  F2FP.SATFINITE.E4M3.F32.PACK_AB_MERGE_C R44, R35, R44, RZ ;  /* 0x0000002c232c723e */ /* 0x000fe200048070ff */
[----:B------:R-:W-:Y:S01]  /*bcb0*/  IMAD.IADD R24, R9, 0x1, -R24 ;  /* 0x0000000109187824 */ /* 0x000fe200078e0a18 */
[----:B------:R-:W-:Y:S01]  /*bcc0*/  F2FP.SATFINITE.E4M3.F32.PACK_AB_MERGE_C R83, R83, R90, RZ ;  /* 0x0000005a5353723e */ /* 0x000fe200048070ff */
[----:B------:R-:W-:Y:S01]  /*bcd0*/  IMAD R27, R14, 0x8, R25 ;  /* 0x000000080e1b7824 */ /* 0x000fe200078e0219 */
[----:B------:R-:W-:Y:S01]  /*bce0*/  F2FP.SATFINITE.E4M3.F32.PACK_AB_MERGE_C R64, R79, R64, RZ ;  /* 0x000000404f40723e */ /* 0x000fe200048070ff */
[----:B------:R-:W-:Y:S01]  /*bcf0*/  IMAD.IADD R22, R7, 0x1, -R22 ;  /* 0x0000000107167824 */ /* 0x000fe200078e0a16 */
[----:B------:R-:W-:Y:S01]  /*bd00*/  F2FP.SATFINITE.E4M3.F32.PACK_AB_MERGE_C R68, R68, R69, RZ ;  /* 0x000000454444723e */ /* 0x000fe200048070ff */
[C---:B------:R-:W-:Y:S01]  /*bd10*/  IMAD R29, R14.reuse, 0x8, R27 ;  /* 0x000000080e1d7824 */ /* 0x040fe200078e021b */
[----:B------:R-:W-:Y:S01]  /*bd20*/  F2FP.SATFINITE.E4M3.F32.PACK_AB_MERGE_C R73, R73, R82, RZ ;  /* 0x000000524949723e */ /* 0x000fe200048070ff */
[----:B------:R-:W-:Y:S01]  /*bd30*/  FADD R45, R45, -1 ;  /* 0xbf8000002d2d7421 */ /* 0x000fe20000000000 */
[----:B------:R-:W-:Y:S01]  /*bd40*/  F2FP.SATFINITE.E4M3.F32.PACK_AB_MERGE_C R71, R71, R78, RZ ;  /* 0x0000004e4747723e */ /* 0x000fe200048070ff */
[----:B------:R-:W-:Y:S01]  /*bd50*/  IMAD R31, R14, 0x8, R29 ;  /* 0x000000080e1f7824 */ /* 0x000fe200078e021d */
[----:B------:R-:W-:Y:S01]  /*bd60*/  F2FP.SATFINITE.E4M3.F32.PACK_AB_MERGE_C R55, R55, R56, RZ ;  /* 0x000000383737723e */ /* 0x000fe200048070ff */
[----:B------:R-:W-:Y:S01]  /*bd70*/  FADD R24, R24, -1 ;  /* 0xbf80000018187421 */ /* 0x000fe20000000000 */
[----:B------:R-:W-:Y:S01]  /*bd80*/  F2FP.SATFINITE.E4M3.F32.PACK_AB_MERGE_C R56, R37, R38, RZ ;  /* 0x000000262538723e */ /* 0x000fe200048070ff */
[----:B------:R-:W-:Y:S01]  /*bd90*/  IMAD R33, R14, 0x8, R31 ;  /* 0x000000080e217824 */ /* 0x000fe200078e021f */
[----:B------:R-:W-:Y:S01]  /*bda0*/  F2FP.SATFINITE.E4M3.F32.PACK_AB_MERGE_C R28, R28, R75, RZ ;  /* 0x0000004b1c1c723e */ /* 0x000fe200048070ff */
[----:B------:R-:W-:Y:S01]  /*bdb0*/  FADD R22, R22, -1 ;  /* 0xbf80000016167421 */ /* 0x000fe20000000000 */
[----:B------:R-:W-:Y:S01]  /*bdc0*/  F2FP.SATFINITE.E4M3.F32.PACK_AB_MERGE_C R70, R63, R70, RZ ;  /* 0x000000463f46723e */ /* 0x000fe200048070ff */
[C---:B------:R-:W-:Y:S01]  /*bdd0*/  IMAD R35, R14.reuse, 0x8, R33 ;  /* 0x000000080e237824 */ /* 0x040fe200078e0221 */
[----:B------:R-:W-:Y:S01]  /*bde0*/  F2FP.SATFINITE.E4M3.F32.PACK_AB_MERGE_C R61, R61, R66, RZ ;  /* 0x000000423d3d723e */ /* 0x000fe200048070ff */
[----:B------:R-:W0:Y:S01]  /*bdf0*/  S2R R204, SR_TID.X ;  /* 0x0000000000cc7919 */ /* 0x000e220000002100 */
[----:B------:R-:W-:Y:S01]  /*be00*/  F2FP.SATFINITE.E4M3.F32.PACK_AB_MERGE_C R77, R77, R84, RZ ;  /* 0x000000544d4d723e */ /* 0x000fe200048070ff */
[----:B------:R-:W-:Y:S01]  /*be10*/  IMAD R37, R14, 0x8, R35 ;  /* 0x000000080e257824 */ /* 0x000fe200078e0223 */
[----:B------:R-:W-:Y:S01]  /*be20*/  LOP3.LUT R63, R83, 0xffff, RZ, 0xc0, !PT ;  /* 0x0000ffff533f7812 */ /* 0x000fe200078ec0ff */
[----:B--2---:R-:W-:Y:S01]  /*be30*/  IMAD.SHL.U32 R202, R202, 0x20, RZ ;  /* 0x00000020caca7824 */ /* 0x004fe200078e00ff */
[----:B------:R-:W-:Y:S01]  /*be40*/  LOP3.LUT R64, R64, 0xffff, RZ, 0xc0, !PT ;  /* 0x0000ffff40407812 */ /* 0x000fe200078ec0ff */
[----:B------:R-:W-:Y:S01]  /*be50*/  ULDC.64 UR4, c[0x0][0x270] ;  /* 0x00009c0000047ab9 */ /* 0x000fe20000000a00 */
[----:B------:R-:W-:Y:S01]  /*be60*/  LOP3.LUT R75, R68, 0xffff, RZ, 0xc0, !PT ;  /* 0x0000ffff444b7812 */ /* 0x000fe200078ec0ff */
[----:B------:R-:W-:Y:S01]  /*be70*/  UIMAD UR4, UR8, UR4, URZ ;  /* 0x00000004080472a4 */ /* 0x000fe2000f8e023f */
[----:B------:R-:W-:-:S02]  /*be80*/  LOP3.LUT R89, R74, 0xffff, RZ, 0xc0, !PT ;  /* 0x0000ffff4a597812 */ /* 0x000fc400078ec0ff */
[----:B------:R-:W-:Y:S02]  /*be90*/  LOP3.LUT R66, R73, 0xffff, RZ, 0xc0, !PT ;  /* 0x0000ffff49427812 */ /* 0x000fe400078ec0ff */
[----:B------:R-:W-:Y:S02]  /*bea0*/  LOP3.LUT R85, R71, 0xffff, RZ, 0xc0, !PT ;  /* 0x0000ffff47557812 */ /* 0x000fe400078ec0ff */
[----:B------:R-:W-:Y:S02]  /*beb0*/  F2FP.SATFINITE.E4M3.F32.PACK_AB_MERGE_C R46, R46, R47, RZ ;  /* 0x0000002f2e2e723e */ /* 0x000fe400048070ff */
[----:B------:R-:W-:Y:S02]  /*bec0*/  F2FP.SATFINITE.E4M3.F32.PACK_AB_MERGE_C R42, R42, R43, RZ ;  /* 0x0000002b2a2a723e */ /* 0x000fe400048070ff */
[----:B------:R-:W-:Y:S01]  /*bed0*/  F2FP.SATFINITE.E4M3.F32.PACK_AB_MERGE_C R40, R39, R40, RZ ;  /* 0x000000282728723e */ /* 0x000fe200048070ff */
[----:B------:R-:W-:Y:S01]  /*bee0*/  IMAD R39, R14, 0x8, R37 ;  /* 0x000000080e277824 */ /* 0x000fe200078e0225 */
[----:B------:R-:W-:-:S02]  /*bef0*/  F2FP.SATFINITE.E4M3.F32.PACK_AB_MERGE_C R59, R59, R62, RZ ;  /* 0x0000003e3b3b723e */ /* 0x000fc400048070ff */
[----:B------:R-:W-:Y:S02]  /*bf00*/  F2FP.SATFINITE.E4M3.F32.PACK_AB_MERGE_C R65, R65, R72, RZ ;  /* 0x000000484141723e */ /* 0x000fe400048070ff */
[----:B------:R-:W-:Y:S02]  /*bf10*/  F2FP.SATFINITE.E4M3.F32.PACK_AB_MERGE_C R57, R57, R58, RZ ;  /* 0x0000003a3939723e */ /* 0x000fe400048070ff */
[--C-:B------:R-:W-:Y:S02]  /*bf20*/  PRMT R43, R75, 0x3340, R0.reuse ;  /* 0x000033404b2b7816 */ /* 0x100fe40000000000 */
[----:B------:R-:W-:Y:S02]  /*bf30*/  PRMT R62, R89, 0x3340, R0 ;  /* 0x00003340593e7816 */ /* 0x000fe40000000000 */
[----:B------:R-:W-:Y:S02]  /*bf40*/  PRMT R38, R63, 0x3340, R64 ;  /* 0x000033403f267816 */ /* 0x000fe40000000040 */
[----:B------:R-:W-:-:S02]  /*bf50*/  PRMT R47, R66, 0x3340, R85 ;  /* 0x00003340422f7816 */ /* 0x000fc40000000055 */
[----:B------:R-:W-:Y:S02]  /*bf60*/  LOP3.LUT R71, R77, 0xffff, RZ, 0xc0, !PT ;  /* 0x0000ffff4d477812 */ /* 0x000fe400078ec0ff */
[----:B------:R-:W-:Y:S02]  /*bf70*/  F2FP.SATFINITE.E4M3.F32.PACK_AB_MERGE_C R81, R81, R88, RZ ;  /* 0x000000585151723e */ /* 0x000fe400048070ff */
[----:B------:R-:W-:Y:S01]  /*bf80*/  F2FP.SATFINITE.E4M3.F32.PACK_AB_MERGE_C R58, R36, R41, RZ ;  /* 0x00000029243a723e */ /* 0x000fe200048070ff */
[----:B------:R-:W-:Y:S01]  /*bf90*/  IMAD R41, R14, 0x8, R39 ;  /* 0x000000080e297824 */ /* 0x000fe200078e0227 */
[----:B------:R-:W-:Y:S02]  /*bfa0*/  LOP3.LUT R61, R61, 0xffff, RZ, 0xc0, !PT ;  /* 0x0000ffff3d3d7812 */ /* 0x000fe400078ec0ff */
[----:B------:R-:W-:Y:S02]  /*bfb0*/  LOP3.LUT R60, R60, 0xffff, RZ, 0xc0, !PT ;  /* 0x0000ffff3c3c7812 */ /* 0x000fe400078ec0ff */
[----:B------:R-:W-:-:S02]  /*bfc0*/  LOP3.LUT R77, R55, 0xffff, RZ, 0xc0, !PT ;  /* 0x0000ffff374d7812 */ /* 0x000fc400078ec0ff */
[----:B------:R-:W-:Y:S02]  /*bfd0*/  LOP3.LUT R109, R42, 0xffff, RZ, 0xc0, !PT ;  /* 0x0000ffff2a6d7812 */ /* 0x000fe400078ec0ff */
[----:B------:R-:W-:Y:S02]  /*bfe0*/  LOP3.LUT R72, R50, 0xffff, RZ, 0xc0, !PT ;  /* 0x0000ffff32487812 */ /* 0x000fe400078ec0ff */
[----:B------:R-:W-:Y:S02]  /*bff0*/  LOP3.LUT R97, R46, 0xffff, RZ, 0xc0, !PT ;  /* 0x0000ffff2e617812 */ /* 0x000fe400078ec0ff */
[----:B------:R-:W-:Y:S02]  /*c000*/  F2FP.SATFINITE.E4M3.F32.PACK_AB_MERGE_C R67, R67, R76, RZ ;  /* 0x0000004c4343723e */ /* 0x000fe400048070ff */
[----:B------:R-:W-:Y:S02]  /*c010*/  F2FP.SATFINITE.E4M3.F32.PACK_AB_MERGE_C R48, R48, R49, RZ ;  /* 0x000000313030723e */ /* 0x000fe400048070ff */
[----:B------:R-:W-:-:S02]  /*c020*/  PRMT R73, R38, 0x5410, R43 ;  /* 0x0000541026497816 */ /* 0x000fc4000000002b */
[----:B------:R-:W-:Y:S01]  /*c030*/  PRMT R79, R47, 0x5410, R62 ;  /* 0x000054102f4f7816 */ /* 0x000fe2000000003e */
[----:B------:R-:W-:Y:S01]  /*c040*/  IMAD R47, R14, 0x8, R41 ;  /* 0x000000080e2f7824 */ /* 0x000fe200078e0229 */
[----:B------:R-:W-:Y:S02]  /*c050*/  LOP3.LUT R62, R81, 0xffff, RZ, 0xc0, !PT ;  /* 0x0000ffff513e7812 */ /* 0x000fe400078ec0ff */
[----:B------:R-:W-:Y:S02]  /*c060*/  LOP3.LUT R69, R86, 0xffff, RZ, 0xc0, !PT ;  /* 0x0000ffff56457812 */ /* 0x000fe400078ec0ff */
[--C-:B------:R-:W-:Y:S02]  /*c070*/  PRMT R43, R77, 0x3340, R0.reuse ;  /* 0x000033404d2b7816 */ /* 0x100fe40000000000 */
[----:B------:R-:W-:Y:S02]  /*c080*/  PRMT R49, R109, 0x3340, R0 ;  /* 0x000033406d317816 */ /* 0x000fe40000000000 */
[----:B------:R-:W-:-:S02]  /*c090*/  PRMT R36, R61, 0x3340, R60 ;  /* 0x000033403d247816 */ /* 0x000fc4000000003c */
[----:B------:R-:W-:Y:S02]  /*c0a0*/  PRMT R38, R72, 0x3340, R97 ;  /* 0x0000334048267816 */ /* 0x000fe40000000061 */
[----:B------:R-:W-:Y:S02]  /*c0b0*/  LOP3.LUT R80, R80, 0xffff, RZ, 0xc0, !PT ;  /* 0x0000ffff50507812 */ /* 0x000fe400078ec0ff */
[----:B------:R-:W-:Y:S02]  /*c0c0*/  LOP3.LUT R87, R67, 0xffff, RZ, 0xc0, !PT ;  /* 0x0000ffff43577812 */ /* 0x000fe400078ec0ff */
[----:B------:R-:W-:Y:S02]  /*c0d0*/  LOP3.LUT R91, R65, 0xffff, RZ, 0xc0, !PT ;  /* 0x0000ffff415b7812 */ /* 0x000fe400078ec0ff */
[----:B------:R-:W-:Y:S02]  /*c0e0*/  LOP3.LUT R68, R59, 0xffff, RZ, 0xc0, !PT ;  /* 0x0000ffff3b447812 */ /* 0x000fe400078ec0ff */
[----:B------:R-:W-:-:S02]  /*c0f0*/  LOP3.LUT R93, R57, 0xffff, RZ, 0xc0, !PT ;  /* 0x0000ffff395d7812 */ /* 0x000fc400078ec0ff */
[----:B------:R-:W-:Y:S02]  /*c100*/  LOP3.LUT R101, R54, 0xffff, RZ, 0xc0, !PT ;  /* 0x0000ffff36657812 */ /* 0x000fe400078ec0ff */
[----:B------:R-:W-:Y:S02]  /*c110*/  F2FP.SATFINITE.E4M3.F32.PACK_AB_MERGE_C R32, R32, R51, RZ ;  /* 0x000000332020723e */ /* 0x000fe400048070ff */
[----:B------:R-:W-:Y:S02]  /*c120*/  F2FP.SATFINITE.E4M3.F32.PACK_AB_MERGE_C R52, R52, R53, RZ ;  /* 0x000000353434723e */ /* 0x000fe400048070ff */
[----:B------:R-:W-:Y:S02]  /*c130*/  PRMT R51, R71, 0x3340, R0 ;  /* 0x0000334047337816 */ /* 0x000fe40000000000 */
[----:B------:R-:W-:Y:S02]  /*c140*/  PRMT R42, R62, 0x3340, R69 ;  /* 0x000033403e2a7816 */ /* 0x000fe40000000045 */
[----:B------:R-:W-:Y:S01]  /*c150*/  PRMT R81, R36, 0x5410, R43 ;  /* 0x0000541024517816 */ /* 0x000fe2000000002b */
[----:B------:R-:W-:Y:S01]  /*c160*/  IMAD R43, R14, 0x8, R47 ;  /* 0x000000080e2b7824 */ /* 0x000fe200078e022f */
[----:B------:R-:W-:-:S02]  /*c170*/  PRMT R83, R38, 0x5410, R49 ;  /* 0x0000541026537816 */ /* 0x000fc40000000031 */
[----:B------:R-:W-:Y:S02]  /*c180*/  LOP3.LUT R74, R48, 0xffff, RZ, 0xc0, !PT ;  /* 0x0000ffff304a7812 */ /* 0x000fe400078ec0ff */
[----:B------:R-:W-:Y:S02]  /*c190*/  LOP3.LUT R111, R40, 0xffff, RZ, 0xc0, !PT ;  /* 0x0000ffff286f7812 */ /* 0x000fe400078ec0ff */
[----:B------:R-:W-:Y:S02]  /*c1a0*/  LOP3.LUT R107, R44, 0xffff, RZ, 0xc0, !PT ;  /* 0x0000ffff2c6b7812 */ /* 0x000fe400078ec0ff */
[--C-:B------:R-:W-:Y:S02]  /*c1b0*/  PRMT R49, R91, 0x3340, R0.reuse ;  /* 0x000033405b317816 */ /* 0x100fe40000000000 */
[----:B------:R-:W-:Y:S02]  /*c1c0*/  PRMT R53, R101, 0x3340, R0 ;  /* 0x0000334065357816 */ /* 0x000fe40000000000 */
[----:B------:R-:W-:-:S02]  /*c1d0*/  PRMT R36, R80, 0x3340, R87 ;  /* 0x0000334050247816 */ /* 0x000fc40000000057 */
[----:B------:R-:W-:Y:S02]  /*c1e0*/  PRMT R38, R68, 0x3340, R93 ;  /* 0x0000334044267816 */ /* 0x000fe4000000005d */
[----:B------:R-:W-:Y:S01]  /*c1f0*/  PRMT R95, R42, 0x5410, R51 ;  /* 0x000054102a5f7816 */ /* 0x000fe20000000033 */
[----:B------:R-:W-:Y:S01]  /*c200*/  IMAD R51, R14, 0x8, R43 ;  /* 0x000000080e337824 */ /* 0x000fe200078e022b */
[----:B------:R-:W-:Y:S02]  /*c210*/  PRMT R55, R111, 0x3340, R0 ;  /* 0x000033406f377816 */ /* 0x000fe40000000000 */
[----:B------:R-:W-:Y:S02]  /*c220*/  PRMT R40, R74, 0x3340, R107 ;  /* 0x000033404a287816 */ /* 0x000fe4000000006b */
[----:B------:R-:W-:Y:S01]  /*c230*/  PRMT R99, R36, 0x5410, R49 ;  /* 0x0000541024637816 */ /* 0x000fe20000000031 */
[----:B------:R-:W-:Y:S01]  /*c240*/  IMAD R49, R14, 0x8, R51 ;  /* 0x000000080e317824 */ /* 0x000fe200078e0233 */
[----:B------:R-:W-:-:S02]  /*c250*/  PRMT R103, R38, 0x5410, R53 ;  /* 0x0000541026677816 */ /* 0x000fc40000000035 */
[----:B------:R-:W-:Y:S01]  /*c260*/  SHF.R.U32.HI R36, RZ, 0x8, R63 ;  /* 0x00000008ff247819 */ /* 0x000fe2000001163f */
[----:B------:R-:W-:Y:S01]  /*c270*/  IMAD R53, R14, 0x8, R49 ;  /* 0x000000080e357824 */ /* 0x000fe200078e0231 */
[----:B------:R-:W-:Y:S02]  /*c280*/  SHF.R.U32.HI R38, RZ, 0x8, R64 ;  /* 0x00000008ff267819 */ /* 0x000fe40000011640 */
[----:B------:R-:W-:Y:S02]  /*c290*/  PRMT R105, R40, 0x5410, R55 ;  /* 0x0000541028697816 */ /* 0x000fe40000000037 */
[----:B------:R-:W-:Y:S02]  /*c2a0*/  SHF.R.U32.HI R40, RZ, 0x8, R75 ;  /* 0x00000008ff287819 */ /* 0x000fe4000001164b */
[----:B------:R-:W-:Y:S02]  /*c2b0*/  LOP3.LUT R38, R38, 0xffff, RZ, 0xc0, !PT ;  /* 0x0000ffff26267812 */ /* 0x000fe400078ec0ff */
[----:B------:R-:W-:-:S02]  /*c2c0*/  LOP3.LUT R55, R36, 0xffff, RZ, 0xc0, !PT ;  /* 0x0000ffff24377812 */ /* 0x000fc400078ec0ff */
[----:B------:R-:W-:Y:S02]  /*c2d0*/  SHF.R.U32.HI R42, RZ, 0x8, R66 ;  /* 0x00000008ff2a7819 */ /* 0x000fe40000011642 */
[----:B------:R-:W-:Y:S02]  /*c2e0*/  SHF.R.U32.HI R44, RZ, 0x8, R85 ;  /* 0x00000008ff2c7819 */ /* 0x000fe40000011655 */
[----:B------:R-:W-:Y:S02]  /*c2f0*/  LOP3.LUT R57, R40, 0xffff, RZ, 0xc0, !PT ;  /* 0x0000ffff28397812 */ /* 0x000fe400078ec0ff */
[----:B------:R-:W-:Y:S01]  /*c300*/  PRMT R46, R55, 0x3340, R38 ;  /* 0x00003340372e7816 */ /* 0x000fe20000000026 */
[----:B------:R-:W-:Y:S01]  /*c310*/  IMAD R55, R14, 0x8, R53 ;  /* 0x000000080e377824 */ /* 0x000fe200078e0235 */
[----:B------:R-:W-:Y:S02]  /*c320*/  LOP3.LUT R44, R44, 0xffff, RZ, 0xc0, !PT ;  /* 0x0000ffff2c2c7812 */ /* 0x000fe400078ec0ff */
[----:B------:R-:W-:-:S02]  /*c330*/  LOP3.LUT R59, R42, 0xffff, RZ, 0xc0, !PT ;  /* 0x0000ffff2a3b7812 */ /* 0x000fc400078ec0ff */
[----:B------:R-:W-:Y:S02]  /*c340*/  SHF.R.U32.HI R40, RZ, 0x8, R60 ;  /* 0x00000008ff287819 */ /* 0x000fe4000001163c */
[----:B------:R-:W-:Y:S02]  /*c350*/  SHF.R.U32.HI R38, RZ, 0x8, R61 ;  /* 0x00000008ff267819 */ /* 0x000fe4000001163d */
[----:B------:R-:W-:Y:S02]  /*c360*/  SHF.R.U32.HI R36, RZ, 0x8, R89 ;  /* 0x00000008ff247819 */ /* 0x000fe40000011659 */
[----:B------:R-:W-:Y:S02]  /*c370*/  PRMT R48, R59, 0x3340, R44 ;  /* 0x000033403b307816 */ /* 0x000fe4000000002c */
[----:B------:R-:W-:Y:S02]  /*c380*/  SHF.R.U32.HI R42, RZ, 0x8, R77 ;  /* 0x00000008ff2a7819 */ /* 0x000fe4000001164d */
[----:B------:R-:W-:-:S02]  /*c390*/  LOP3.LUT R40, R40, 0xffff, RZ, 0xc0, !PT ;  /* 0x0000ffff28287812 */ /* 0x000fc400078ec0ff */
[----:B------:R-:W-:Y:S02]  /*c3a0*/  LOP3.LUT R61, R38, 0xffff, RZ, 0xc0, !PT ;  /* 0x0000ffff263d7812 */ /* 0x000fe400078ec0ff */
[----:B------:R-:W-:Y:S01]  /*c3b0*/  PRMT R75, R57, 0x3340, R0 ;  /* 0x00003340394b7816 */ /* 0x000fe20000000000 */
[----:B------:R-:W-:Y:S01]  /*c3c0*/  IMAD R57, R14, 0x8, R55 ;  /* 0x000000080e397824 */ /* 0x000fe200078e0237 */
[----:B------:R-:W-:Y:S02]  /*c3d0*/  LOP3.LUT R59, R36, 0xffff, RZ, 0xc0, !PT ;  /* 0x0000ffff243b7812 */ /* 0x000fe400078ec0ff */
[----:B------:R-:W-:Y:S02]  /*c3e0*/  LOP3.LUT R63, R42, 0xffff, RZ, 0xc0, !PT ;  /* 0x0000ffff2a3f7812 */ /* 0x000fe400078ec0ff */
[----:B------:R-:W-:Y:S02]  /*c3f0*/  PRMT R50, R61, 0x3340, R40 ;  /* 0x000033403d327816 */ /* 0x000fe40000000028 */
[----:B------:R-:W-:Y:S01]  /*c400*/  PRMT R77, R59, 0x3340, R0 ;  /* 0x000033403b4d7816 */ /* 0x000fe20000000000 */
[----:B------:R-:W-:Y:S01]  /*c410*/  IMAD R59, R14, 0x8, R57 ;  /* 0x000000080e3b7824 */ /* 0x000fe200078e0239 */
[----:B------:R-:W-:-:S02]  /*c420*/  SHF.R.U32.HI R40, RZ, 0x8, R72 ;  /* 0x00000008ff287819 */ /* 0x000fc40000011648 */
[----:B------:R-:W-:Y:S01]  /*c430*/  SHF.R.U32.HI R42, RZ, 0x8, R97 ;  /* 0x00000008ff2a7819 */ /* 0x000fe20000011661 */
[----:B------:R-:W-:Y:S01]  /*c440*/  IMAD R61, R14, 0x8, R59 ;  /* 0x000000080e3d7824 */ /* 0x000fe200078e023b */
[----:B------:R-:W-:Y:S02]  /*c450*/  SHF.R.U32.HI R36, RZ, 0x8, R62 ;  /* 0x00000008ff247819 */ /* 0x000fe4000001163e */
[----:B------:R-:W-:Y:S02]  /*c460*/  SHF.R.U32.HI R38, RZ, 0x8, R69 ;  /* 0x00000008ff267819 */ /* 0x000fe40000011645 */
[----:B------:R-:W-:Y:S02]  /*c470*/  PRMT R85, R63, 0x3340, R0 ;  /* 0x000033403f557816 */ /* 0x000fe40000000000 */
[----:B------:R-:W-:Y:S02]  /*c480*/  SHF.R.U32.HI R44, RZ, 0x8, R109 ;  /* 0x00000008ff2c7819 */ /* 0x000fe4000001166d */
[----:B------:R-:W-:-:S02]  /*c490*/  LOP3.LUT R42, R42, 0xffff, RZ, 0xc0, !PT ;  /* 0x0000ffff2a2a7812 */ /* 0x000fc400078ec0ff */
[----:B------:R-:W-:Y:S02]  /*c4a0*/  LOP3.LUT R63, R40, 0xffff, RZ, 0xc0, !PT ;  /* 0x0000ffff283f7812 */ /* 0x000fe400078ec0ff */
[----:B------:R-:W-:Y:S02]  /*c4b0*/  LOP3.LUT R38, R38, 0xffff, RZ, 0xc0, !PT ;  /* 0x0000ffff26267812 */ /* 0x000fe400078ec0ff */
[----:B------:R-:W-:Y:S02]  /*c4c0*/  LOP3.LUT R67, R36, 0xffff, RZ, 0xc0, !PT ;  /* 0x0000ffff24437812 */ /* 0x000fe400078ec0ff */
[----:B------:R-:W-:Y:S02]  /*c4d0*/  LOP3.LUT R65, R44, 0xffff, RZ, 0xc0, !PT ;  /* 0x0000ffff2c417812 */ /* 0x000fe400078ec0ff */
[----:B------:R-:W-:Y:S01]  /*c4e0*/  PRMT R54, R63, 0x3340, R42 ;  /* 0x000033403f367816 */ /* 0x000fe2000000002a */
[----:B------:R-:W-:Y:S01]  /*c4f0*/  IMAD R63, R14, 0x8, R61 ;  /* 0x000000080e3f7824 */ /* 0x000fe200078e023d */
[----:B------:R-:W-:-:S02]  /*c500*/  SHF.R.U32.HI R36, RZ, 0x8, R71 ;  /* 0x00000008ff247819 */ /* 0x000fc40000011647 */
[----:B------:R-:W-:Y:S02]  /*c510*/  PRMT R60, R67, 0x3340, R38 ;  /* 0x00003340433c7816 */ /* 0x000fe40000000026 */
[----:B------:R-:W-:Y:S02]  /*c520*/  SHF.R.U32.HI R40, RZ, 0x8, R87 ;  /* 0x00000008ff287819 */ /* 0x000fe40000011657 */
[----:B------:R-:W-:Y:S02]  /*c530*/  SHF.R.U32.HI R38, RZ, 0x8, R80 ;  /* 0x00000008ff267819 */ /* 0x000fe40000011650 */
[----:B------:R-:W-:Y:S01]  /*c540*/  PRMT R89, R65, 0x3340, R0 ;  /* 0x0000334041597816 */ /* 0x000fe20000000000 */
[----:B------:R-:W-:Y:S01]  /*c550*/  IMAD R65, R14, 0x8, R63 ;  /* 0x000000080e417824 */ /* 0x000fe200078e023f */
[----:B------:R-:W-:Y:S02]  /*c560*/  SHF.R.U32.HI R42, RZ, 0x8, R91 ;  /* 0x00000008ff2a7819 */ /* 0x000fe4000001165b */
[----:B------:R-:W-:-:S02]  /*c570*/  LOP3.LUT R67, R36, 0xffff, RZ, 0xc0, !PT ;  /* 0x0000ffff24437812 */ /* 0x000fc400078ec0ff */
[----:B------:R-:W-:Y:S02]  /*c580*/  LOP3.LUT R40, R40, 0xffff, RZ, 0xc0, !PT ;  /* 0x0000ffff28287812 */ /* 0x000fe400078ec0ff */
[----:B------:R-:W-:Y:S02]  /*c590*/  LOP3.LUT R69, R38, 0xffff, RZ, 0xc0, !PT ;  /* 0x0000ffff26457812 */ /* 0x000fe400078ec0ff */
[----:B------:R-:W-:Y:S02]  /*c5a0*/  LOP3.LUT R71, R42, 0xffff, RZ, 0xc0, !PT ;  /* 0x0000ffff2a477812 */ /* 0x000fe400078ec0ff */
[----:B------:R-:W-:Y:S01]  /*c5b0*/  PRMT R91, R67, 0x3340, R0 ;  /* 0x00003340435b7816 */ /* 0x000fe20000000000 */
[----:B------:R-:W-:Y:S01]  /*c5c0*/  IMAD R67, R14, 0x8, R65 ;  /* 0x000000080e437824 */ /* 0x000fe200078e0241 */
[----:B------:R-:W-:Y:S02]  /*c5d0*/  SHF.R.U32.HI R36, RZ, 0x8, R68 ;  /* 0x00000008ff247819 */ /* 0x000fe40000011644 */
[----:B------:R-:W-:-:S02]  /*c5e0*/  SHF.R.U32.HI R38, RZ, 0x8, R93 ;  /* 0x00000008ff267819 */ /* 0x000fc4000001165d */
[----:B------:R-:W-:Y:S02]  /*c5f0*/  PRMT R62, R69, 0x3340, R40 ;  /* 0x00003340453e7816 */ /* 0x000fe40000000028 */
[----:B------:R-:W-:Y:S01]  /*c600*/  PRMT R97, R71, 0x3340, R0 ;  /* 0x0000334047617816 */ /* 0x000fe20000000000 */
[----:B------:R-:W-:Y:S01]  /*c610*/  IMAD R71, R14, 0x8, R67 ;  /* 0x000000080e477824 */ /* 0x000fe200078e0243 */
[----:B------:R-:W-:Y:S02]  /*c620*/  LOP3.LUT R38, R38, 0xffff, RZ, 0xc0, !PT ;  /* 0x0000ffff26267812 */ /* 0x000fe400078ec0ff */
[----:B------:R-:W-:Y:S02]  /*c630*/  LOP3.LUT R69, R36, 0xffff, RZ, 0xc0, !PT ;  /* 0x0000ffff24457812 */ /* 0x000fe400078ec0ff */
[----:B------:R-:W-:Y:S02]  /*c640*/  LOP3.LUT R34, R34, 0xffff, RZ, 0xc0, !PT ;  /* 0x0000ffff22227812 */ /* 0x000fe400078ec0ff */
[----:B------:R-:W-:Y:S01]  /*c650*/  PRMT R38, R69, 0x3340, R38 ;  /* 0x0000334045267816 */ /* 0x000fe20000000026 */
[----:B------:R-:W-:Y:S01]  /*c660*/  IMAD R69, R14, 0x8, R71 ;  /* 0x000000080e457824 */ /* 0x000fe200078e0247 */
[----:B------:R-:W-:-:S02]  /*c670*/  LOP3.LUT R52, R52, 0xffff, RZ, 0xc0, !PT ;  /* 0x0000ffff34347812 */ /* 0x000fc400078ec0ff */
[----:B------:R-:W-:Y:S02]  /*c680*/  SHF.R.U32.HI R42, RZ, 0x8, R74 ;  /* 0x00000008ff2a7819 */ /* 0x000fe4000001164a */
[----:B------:R-:W-:Y:S02]  /*c690*/  SHF.R.U32.HI R44, RZ, 0x8, R107 ;  /* 0x00000008ff2c7819 */ /* 0x000fe4000001166b */
[----:B------:R-:W-:Y:S02]  /*c6a0*/  LOP3.LUT R56, R56, 0xffff, RZ, 0xc0, !PT ;  /* 0x0000ffff38387812 */ /* 0x000fe400078ec0ff */
[----:B------:R-:W-:Y:S01]  /*c6b0*/  PRMT R78, R73, 0x4210, R34 ;  /* 0x00004210494e7816 */ /* 0x000fe20000000022 */
[----:B------:R-:W-:Y:S01]  /*c6c0*/  IMAD R73, R14, 0x8, R69 ;  /* 0x000000080e497824 */ /* 0x000fe200078e0245 */
[----:B------:R-:W-:Y:S02]  /*c6d0*/  PRMT R80, R81, 0x4210, R52 ;  /* 0x0000421051507816 */ /* 0x000fe40000000034 */
[----:B------:R-:W-:-:S02]  /*c6e0*/  LOP3.LUT R44, R44, 0xffff, RZ, 0xc0, !PT ;  /* 0x0000ffff2c2c7812 */ /* 0x000fc400078ec0ff */
[----:B------:R-:W-:Y:S02]  /*c6f0*/  LOP3.LUT R93, R42, 0xffff, RZ, 0xc0, !PT ;  /* 0x0000ffff2a5d7812 */ /* 0x000fe400078ec0ff */
[----:B------:R-:W-:Y:S02]  /*c700*/  LOP3.LUT R70, R70, 0xffff, RZ, 0xc0, !PT ;  /* 0x0000ffff46467812 */ /* 0x000fe400078ec0ff */
[----:B------:R-:W-:Y:S01]  /*c710*/  PRMT R81, R83, 0x4210, R56 ;  /* 0x0000421053517816 */ /* 0x000fe20000000038 */
[----:B------:R-:W-:Y:S01]  /*c720*/  BAR.SYNC.DEFER_BLOCKING 0x0 ;  /* 0x0000000000007b1d */ /* 0x000fe20000010000 */
[----:B------:R-:W-:Y:S01]  /*c730*/  PRMT R83, R46, 0x5410, R75 ;  /* 0x000054102e537816 */ /* 0x000fe2000000004b */
[----:B------:R-:W-:Y:S01]  /*c740*/  IMAD R75, R14, 0x8, R73 ;  /* 0x000000080e4b7824 */ /* 0x000fe200078e0249 */
[----:B------:R-:W-:Y:S02]  /*c750*/  SHF.R.U32.HI R40, RZ, 0x8, R101 ;  /* 0x00000008ff287819 */ /* 0x000fe40000011665 */
[----:B------:R-:W-:-:S02]  /*c760*/  PRMT R44, R93, 0x3340, R44 ;  /* 0x000033405d2c7816 */ /* 0x000fc4000000002c */
[----:B------:R-:W-:Y:S02]  /*c770*/  PRMT R79, R79, 0x4210, R70 ;  /* 0x000042104f4f7816 */ /* 0x000fe40000000046 */
[----:B------:R-:W-:Y:S01]  /*c780*/  PRMT R93, R48, 0x5410, R77 ;  /* 0x00005410305d7816 */ /* 0x000fe2000000004d */
[----:B------:R-:W-:Y:S01]  /*c790*/  IMAD R77, R14, 0x8, R75 ;  /* 0x000000080e4d7824 */ /* 0x000fe200078e024b */
[----:B------:R-:W-:Y:S02]  /*c7a0*/  LOP3.LUT R87, R40, 0xffff, RZ, 0xc0, !PT ;  /* 0x0000ffff28577812 */ /* 0x000fe400078ec0ff */
[----:B------:R-:W-:Y:S02]  /*c7b0*/  SHF.R.U32.HI R36, RZ, 0x8, R111 ;  /* 0x00000008ff247819 */ /* 0x000fe4000001166f */
[----:B------:R-:W-:Y:S02]  /*c7c0*/  PRMT R107, R87, 0x3340, R0 ;  /* 0x00003340576b7816 */ /* 0x000fe40000000000 */
[----:B------:R-:W-:-:S02]  /*c7d0*/  LOP3.LUT R87, R36, 0xffff, RZ, 0xc0, !PT ;  /* 0x0000ffff24577812 */ /* 0x000fc400078ec0ff */
[----:B------:R-:W-:Y:S01]  /*c7e0*/  PRMT R92, R83, 0x5210, R34 ;  /* 0x00005210535c7816 */ /* 0x000fe20000000022 */
[----:B------:R-:W-:Y:S01]  /*c7f0*/  FFMA.FTZ R83, R26, R113, -0.16845393180847167969 ;  /* 0xbe2c7f301a537423 */ /* 0x000fe20000010071 */
[----:B------:R-:W-:Y:S02]  /*c800*/  PRMT R111, R87, 0x3340, R0 ;  /* 0x00003340576f7816 */ /* 0x000fe40000000000 */
[----:B------:R-:W-:Y:S01]  /*c810*/  PRMT R87, R50, 0x5410, R85 ;  /* 0x0000541032577816 */ /* 0x000fe20000000055 */
[----:B------:R2:W-:Y:S01]  /*c820*/  STS.64 [R12+UR9], R78 ;  /* 0x0000004e0c007988 */ /* 0x0005e20008000a09 */
[----:B------:R-:W-:Y:S01]  /*c830*/  PRMT R89, R54, 0x5410, R89 ;  /* 0x0000541036597816 */ /* 0x000fe20000000059 */
[----:B------:R-:W-:Y:S01]  /*c840*/  FFMA.FTZ R83, R26, R83, 0.1716887056827545166 ;  /* 0x3e2fcf2a1a537423 */ /* 0x000fe20000010053 */
[----:B------:R-:W-:Y:S01]  /*c850*/  PRMT R96, R87, 0x5210, R52 ;  /* 0x0000521057607816 */ /* 0x000fe20000000034 */
[----:B------:R3:W-:Y:S01]  /*c860*/  STS.64 [R12+UR9+0x80], R80 ;  /* 0x000080500c007988 */ /* 0x0007e20008000a09 */
[----:B------:R-:W-:Y:S01]  /*c870*/  PRMT R109, R62, 0x5410, R97 ;  /* 0x000054103e6d7816 */ /* 0x000fe20000000061 */
[----:B------:R-:W-:Y:S01]  /*c880*/  FFMA.FTZ R83, R26, R83, -0.17900948226451873779 ;  /* 0xbe374e431a537423 */ /* 0x000fe20000010053 */
[----:B------:R-:W-:-:S02]  /*c890*/  PRMT R97, R89, 0x5210, R56 ;  /* 0x0000521059617816 */ /* 0x000fc40000000038 */
[----:B------:R-:W-:Y:S01]  /*c8a0*/  PRMT R101, R60, 0x5410, R91 ;  /* 0x000054103c657816 */ /* 0x000fe2000000005b */
[----:B------:R-:W-:Y:S01]  /*c8b0*/  FFMA.FTZ R83, R26, R83, 0.20512372255325317383 ;  /* 0x3e520bf41a537423 */ /* 0x000fe20000010053 */
[----:B------:R-:W-:Y:S01]  /*c8c0*/  LOP3.LUT R28, R28, 0xffff, RZ, 0xc0, !PT ;  /* 0x0000ffff1c1c7812 */ /* 0x000fe200078ec0ff */
[----:B--2---:R-:W-:Y:S01]  /*c8d0*/  IMAD R79, R14, 0x8, R77 ;  /* 0x000000080e4f7824 */ /* 0x004fe200078e024d */
[----:B------:R-:W-:Y:S01]  /*c8e0*/  STS.64 [R12+UR9+0x180], R96 ;  /* 0x000180600c007988 */ /* 0x000fe20008000a09 */
[----:B------:R-:W-:Y:S01]  /*c8f0*/  FFMA.FTZ R83, R26, R83, -0.24046532809734344482 ;  /* 0xbe763c8b1a537423 */ /* 0x000fe20000010053 */
[----:B------:R-:W-:Y:S01]  /*c900*/  PRMT R98, R95, 0x4210, R28 ;  /* 0x000042105f627816 */ /* 0x000fe2000000001c */
[----:B---3--:R-:W-:Y:S01]  /*c910*/  IMAD R81, R14, 0x8, R79 ;  /* 0x000000080e517824 */ /* 0x008fe200078e024f */
[----:B------:R-:W-:Y:S01]  /*c920*/  PRMT R93, R93, 0x5210, R70 ;  /* 0x000052105d5d7816 */ /* 0x000fe20000000046 */
[----:B------:R-:W-:Y:S01]  /*c930*/  FFMA.FTZ R83, R26, R83, 0.28857114911079406738 ;  /* 0x3e93bf991a537423 */ /* 0x000fe20000010053 */
[----:B------:R-:W-:Y:S01]  /*c940*/  PRMT R108, R101, 0x5210, R28 ;  /* 0x00005210656c7816 */ /* 0x000fe2000000001c */
[----:B------:R-:W-:Y:S01]  /*c950*/  IMAD R85, R14, 0x8, R81 ;  /* 0x000000080e557824 */ /* 0x000fe200078e0251 */
[----:B------:R-:W-:Y:S01]  /*c960*/  LOP3.LUT R32, R32, 0xffff, RZ, 0xc0, !PT ;  /* 0x0000ffff20207812 */ /* 0x000fe200078ec0ff */
[----:B------:R2:W-:Y:S01]  /*c970*/  STS.64 [R12+UR9+0x100], R92 ;  /* 0x0001005c0c007988 */ /* 0x0005e20008000a09 */
[----:B------:R-:W-:Y:S01]  /*c980*/  FFMA.FTZ R83, R26, R83, -0.36067417263984680176 ;  /* 0xbeb8aa491a537423 */ /* 0x000fe20000010053 */
[----:B------:R-:W-:Y:S01]  /*c990*/  IMAD R87, R14, 0x8, R85 ;  /* 0x000000080e577824 */ /* 0x000fe200078e0255 */
[----:B------:R-:W-:-:S02]  /*c9a0*/  LOP3.LUT R58, R58, 0xffff, RZ, 0xc0, !PT ;  /* 0x0000ffff3a3a7812 */ /* 0x000fc400078ec0ff */
[----:B------:R-:W-:Y:S01]  /*c9b0*/  LOP3.LUT R30, R30, 0xffff, RZ, 0xc0, !PT ;  /* 0x0000ffff1e1e7812 */ /* 0x000fe200078ec0ff */
[----:B------:R-:W-:Y:S02]  /*c9c0*/  IMAD R89, R14, 0x8, R87 ;  /* 0x000000080e597824 */ /* 0x000fe400078e0257 */
[----:B------:R-:W-:Y:S01]  /*c9d0*/  FFMA.FTZ R83, R26, R83, 0.48089820146560668945 ;  /* 0x3ef6384a1a537423 */ /* 0x000fe20000010053 */
[----:B------:R-:W-:Y:S01]  /*c9e0*/  LOP3.LUT R28, R12, 0x40, RZ, 0x3c, !PT ;  /* 0x000000400c1c7812 */ /* 0x000fe200078e3cff */
[----:B------:R-:W-:Y:S01]  /*c9f0*/  IMAD R91, R14, 0x8, R89 ;  /* 0x000000080e5b7824 */ /* 0x000fe200078e0259 */
[----:B------:R-:W-:Y:S01]  /*ca00*/  PRMT R109, R109, 0x5210, R30 ;  /* 0x000052106d6d7816 */ /* 0x000fe2000000001e */
[----:B------:R-:W-:Y:S01]  /*ca10*/  FFMA.FTZ R83, R26, R83, -0.72134751081466674805 ;  /* 0xbf38aa3b1a537423 */ /* 0x000fe20000010053 */
[----:B--2---:R-:W-:Y:S01]  /*ca20*/  PRMT R92, R103, 0x4210, R32 ;  /* 0x00004210675c7816 */ /* 0x004fe20000000020 */
[----:B------:R-:W-:Y:S01]  /*ca30*/  IMAD R95, R14, 0x8, R91 ;  /* 0x000000080e5f7824 */ /* 0x000fe200078e025b */
[----:B------:R-:W-:Y:S01]  /*ca40*/  PRMT R93, R105, 0x4210, R58 ;  /* 0x00004210695d7816 */ /* 0x000fe2000000003a */
[----:B------:R-:W-:Y:S01]  /*ca50*/  FMUL R83, R26, R83 ;  /* 0x000000531a537220 */ /* 0x000fe20000400000 */
[----:B------:R-:W-:Y:S01]  /*ca60*/  PRMT R115, R38, 0x5410, R107 ;  /* 0x0000541026737816 */ /* 0x000fe2000000006b */
[----:B------:R-:W-:Y:S01]  /*ca70*/  IMAD R97, R14, 0x8, R95 ;  /* 0x000000080e617824 */ /* 0x000fe200078e025f */
[----:B------:R-:W-:Y:S01]  /*ca80*/  STS.64 [R28+UR9+0x2100], R108 ;  /* 0x0021006c1c007988 */ /* 0x000fe20008000a09 */
[----:B------:R-:W-:Y:S01]  /*ca90*/  FMUL R83, R26, R83 ;  /* 0x000000531a537220 */ /* 0x000fe20000400000 */
[----:B------:R-:W-:Y:S01]  /*caa0*/  PRMT R119, R44, 0x5410, R111 ;  /* 0x000054102c777816 */ /* 0x000fe2000000006f */
[----:B------:R-:W-:Y:S01]  /*cab0*/  IMAD R101, R14, 0x8, R97 ;  /* 0x000000080e657824 */ /* 0x000fe200078e0261 */
[----:B------:R2:W-:Y:S01]  /*cac0*/  STS.64 [R28+UR9+0x2080], R92 ;  /* 0x0020805c1c007988 */ /* 0x0005e20008000a09 */
[----:B------:R-:W-:Y:S01]  /*cad0*/  FFMA.FTZ R26, R26, 1.4426950216293334961, R83 ;  /* 0x3fb8aa3b1a1a7823 */ /* 0x000fe20000010053 */
[----:B------:R-:W-:Y:S01]  /*cae0*/  FFMA.FTZ R12, R45, R113, -0.16845393180847167969 ;  /* 0xbe2c7f302d0c7423 */ /* 0x000fe20000010071 */
[----:B------:R-:W-:-:S02]  /*caf0*/  IMAD R103, R14, 0x8, R101 ;  /* 0x000000080e677824 */ /* 0x000fc400078e0265 */
[----:B------:R-:W-:Y:S01]  /*cb00*/  FFMA.FTZ R83, R24, R113, -0.16845393180847167969 ;  /* 0xbe2c7f3018537423 */ /* 0x000fe20000010071 */
[----:B------:R-:W-:Y:S01]  /*cb10*/  ISETP.GE.U32.AND P1, PT, R11, 0x7f800000, PT ;  /* 0x7f8000000b00780c */ /* 0x000fe20003f26070 */
[----:B------:R-:W-:Y:S01]  /*cb20*/  FFMA.FTZ R12, R45, R12, 0.1716887056827545166 ;  /* 0x3e2fcf2a2d0c7423 */ /* 0x000fe2000001000c */
[----:B------:R-:W-:Y:S02]  /*cb30*/  IMAD R105, R14, 0x8, R103 ;  /* 0x000000080e697824 */ /* 0x000fe400078e0267 */
[----:B------:R-:W-:Y:S01]  /*cb40*/  FFMA.FTZ R83, R24, R83, 0.1716887056827545166 ;  /* 0x3e2fcf2a18537423 */ /* 0x000fe20000010053 */
[----:B------:R-:W-:Y:S01]  /*cb50*/  ISETP.GE.U32.AND P4, PT, R9, 0x7f800000, PT ;  /* 0x7f8000000900780c */ /* 0x000fe20003f86070 */
[C---:B------:R-:W-:Y:S01]  /*cb60*/  FFMA.FTZ R12, R45.reuse, R12, -0.17900948226451873779 ;  /* 0xbe374e432d0c7423 */ /* 0x040fe2000001000c */
[----:B------:R-:W-:Y:S02]  /*cb70*/  IMAD R107, R14, 0x8, R105 ;  /* 0x000000080e6b7824 */ /* 0x000fe400078e0269 */
[----:B--2---:R-:W-:Y:S01]  /*cb80*/  FFMA.FTZ R93, R22, R113, -0.16845393180847167969 ;  /* 0xbe2c7f30165d7423 */ /* 0x004fe20000010071 */
[----:B------:R-:W-:Y:S01]  /*cb90*/  FFMA.FTZ R83, R24, R83, -0.17900948226451873779 ;  /* 0xbe374e4318537423 */ /* 0x000fe20000010053 */
[----:B------:R-:W-:Y:S01]  /*cba0*/  FFMA.FTZ R12, R45, R12, 0.20512372255325317383 ;  /* 0x3e520bf42d0c7423 */ /* 0x000fe2000001000c */
[----:B------:R-:W-:-:S02]  /*cbb0*/  IMAD R109, R14, 0x8, R107 ;  /* 0x000000080e6d7824 */ /* 0x000fc400078e026b */
[----:B------:R-:W-:Y:S01]  /*cbc0*/  FFMA.FTZ R93, R22, R93, 0.1716887056827545166 ;  /* 0x3e2fcf2a165d7423 */ /* 0x000fe2000001005d */
[----:B------:R-:W-:Y:S01]  /*cbd0*/  FFMA.FTZ R83, R24, R83, 0.20512372255325317383 ;  /* 0x3e520bf418537423 */ /* 0x000fe20000010053 */
[C---:B------:R-:W-:Y:S01]  /*cbe0*/  FFMA.FTZ R12, R45.reuse, R12, -0.24046532809734344482 ;  /* 0xbe763c8b2d0c7423 */ /* 0x040fe2000001000c */
[----:B------:R-:W-:Y:S02]  /*cbf0*/  IMAD R111, R14, 0x8, R109 ;  /* 0x000000080e6f7824 */ /* 0x000fe400078e026d */
[----:B------:R-:W-:Y:S01]  /*cc00*/  FFMA.FTZ R93, R22, R93, -0.17900948226451873779 ;  /* 0xbe374e43165d7423 */ /* 0x000fe2000001005d */
[----:B------:R-:W-:Y:S01]  /*cc10*/  FFMA.FTZ R83, R24, R83, -0.24046532809734344482 ;  /* 0xbe763c8b18537423 */ /* 0x000fe20000010053 */
[C---:B------:R-:W-:Y:S01]  /*cc20*/  FFMA.FTZ R12, R45.reuse, R12, 0.28857114911079406738 ;  /* 0x3e93bf992d0c7423 */ /* 0x040fe2000001000c */
[----:B------:R-:W-:Y:S02]  /*cc30*/  IMAD R113, R14, 0x8, R111 ;  /* 0x000000080e717824 */ /* 0x000fe400078e026f */
[----:B------:R-:W-:Y:S01]  /*cc40*/  FFMA.FTZ R93, R22, R93, 0.20512372255325317383 ;  /* 0x3e520bf4165d7423 */ /* 0x000fe2000001005d */
[----:B------:R-:W-:Y:S01]  /*cc50*/  FFMA.FTZ R83, R24, R83, 0.28857114911079406738 ;  /* 0x3e93bf9918537423 */ /* 0x000fe20000010053 */
[----:B------:R-:W-:Y:S01]  /*cc60*/  FFMA.FTZ R12, R45, R12, -0.36067417263984680176 ;  /* 0xbeb8aa492d0c7423 */ /* 0x000fe2000001000c */
[----:B------:R-:W-:-:S02]  /*cc70*/  IMAD R117, R14, 0x8, R113 ;  /* 0x000000080e757824 */ /* 0x000fc400078e0271 */
[----:B------:R-:W-:Y:S01]  /*cc80*/  FFMA.FTZ R93, R22, R93, -0.24046532809734344482 ;  /* 0xbe763c8b165d7423 */ /* 0x000fe2000001005d */
[----:B------:R-:W-:Y:S01]  /*cc90*/  FFMA.FTZ R83, R24, R83, -0.36067417263984680176 ;  /* 0xbeb8aa4918537423 */ /* 0x000fe20000010053 */
[C---:B------:R-:W-:Y:S01]  /*cca0*/  FFMA.FTZ R12, R45.reuse, R12, 0.48089820146560668945 ;  /* 0x3ef6384a2d0c7423 */ /* 0x040fe2000001000c */
[----:B------:R-:W-:Y:S02]  /*ccb0*/  IMAD R121, R14, 0x8, R117 ;  /* 0x000000080e797824 */ /* 0x000fe400078e0275 */
[----:B------:R-:W-:Y:S01]  /*ccc0*/  FFMA.FTZ R93, R22, R93, 0.28857114911079406738 ;  /* 0x3e93bf99165d7423 */ /* 0x000fe2000001005d */
[----:B------:R-:W-:Y:S01]  /*ccd0*/  FFMA.FTZ R83, R24, R83, 0.48089820146560668945 ;  /* 0x3ef6384a18537423 */ /* 0x000fe20000010053 */
[C---:B------:R-:W-:Y:S01]  /*cce0*/  FFMA.FTZ R12, R45.reuse, R12, -0.72134751081466674805 ;  /* 0xbf38aa3b2d0c7423 */ /* 0x040fe2000001000c */
[----:B------:R-:W-:Y:S02]  /*ccf0*/  IMAD R123, R14, 0x8, R121 ;  /* 0x000000080e7b7824 */ /* 0x000fe400078e0279 */
[----:B------:R-:W-:Y:S01]  /*cd00*/  FFMA.FTZ R93, R22, R93, -0.36067417263984680176 ;  /* 0xbeb8aa49165d7423 */ /* 0x000fe2000001005d */
[----:B------:R-:W-:Y:S01]  /*cd10*/  FFMA.FTZ R83, R24, R83, -0.72134751081466674805 ;  /* 0xbf38aa3b18537423 */ /* 0x000fe20000010053 */
[C---:B------:R-:W-:Y:S01]  /*cd20*/  FMUL R12, R45.reuse, R12 ;  /* 0x0000000c2d0c7220 */ /* 0x040fe20000400000 */
[----:B------:R-:W-:Y:S01]  /*cd30*/  IMAD R131, R14, 0x8, R123 ;  /* 0x000000080e837824 */ /* 0x000fe200078e027b */
[----:B------:R-:W-:Y:S01]  /*cd40*/  ISETP.GE.U32.AND P6, PT, R10, 0x7f800000, PT ;  /* 0x7f8000000a00780c */ /* 0x000fe20003fc6070 */
[----:B------:R-:W-:Y:S01]  /*cd50*/  FMUL R83, R24, R83 ;  /* 0x0000005318537220 */ /* 0x000fe20000400000 */
[----:B------:R-:W-:Y:S01]  /*cd60*/  FMUL R12, R45, R12 ;  /* 0x0000000c2d0c7220 */ /* 0x000fe20000400000 */
[----:B------:R-:W-:-:S02]  /*cd70*/  IMAD R133, R14, 0x8, R131 ;  /* 0x000000080e857824 */ /* 0x000fc400078e0283 */
[----:B------:R-:W-:Y:S01]  /*cd80*/  FFMA.FTZ R93, R22, R93, 0.48089820146560668945 ;  /* 0x3ef6384a165d7423 */ /* 0x000fe2000001005d */
[----:B------:R-:W-:Y:S01]  /*cd90*/  FMUL R83, R24, R83 ;  /* 0x0000005318537220 */ /* 0x000fe20000400000 */
[----:B------:R-:W-:Y:S01]  /*cda0*/  FFMA.FTZ R45, R45, 1.4426950216293334961, R12 ;  /* 0x3fb8aa3b2d2d7823 */ /* 0x000fe2000001000c */
[----:B------:R-:W-:Y:S02]  /*cdb0*/  IMAD R135, R14, 0x8, R133 ;  /* 0x000000080e877824 */ /* 0x000fe400078e0285 */
[----:B------:R-:W-:Y:S01]  /*cdc0*/  FFMA.FTZ R93, R22, R93, -0.72134751081466674805 ;  /* 0xbf38aa3b165d7423 */ /* 0x000fe2000001005d */
[----:B------:R-:W-:Y:S02]  /*cdd0*/  @P1 IMAD.MOV.U32 R12, RZ, RZ, 0x7f800000 ;  /* 0x7f800000ff0c1424 */ /* 0x000fe400078e00ff */
[----:B------:R-:W-:Y:S01]  /*cde0*/  FADD R76, R19, R26 ;  /* 0x0000001a134c7221 */ /* 0x000fe20000000000 */
[----:B------:R-:W-:Y:S01]  /*cdf0*/  IMAD R137, R14, 0x8, R135 ;  /* 0x000000080e897824 */ /* 0x000fe200078e0287 */
[----:B------:R-:W-:Y:S01]  /*ce00*/  ISETP.GE.U32.AND P5, PT, R7, 0x7f800000, PT ;  /* 0x7f8000000700780c */ /* 0x000fe20003fa6070 */
[----:B------:R-:W-:Y:S01]  /*ce10*/  FFMA.FTZ R83, R24, 1.4426950216293334961, R83 ;  /* 0x3fb8aa3b18537823 */ /* 0x000fe20000010053 */
[----:B------:R-:W-:Y:S01]  /*ce20*/  @P1 FFMA.FTZ R76, R11, R12, +INF ;  /* 0x7f8000000b4c1423 */ /* 0x000fe2000001000c */
[----:B------:R-:W-:Y:S01]  /*ce30*/  IMAD R139, R14, 0x8, R137 ;  /* 0x000000080e8b7824 */ /* 0x000fe200078e0289 */
[----:B0-----:R-:W-:Y:S01]  /*ce40*/  LOP3.LUT R202, R202, 0x1f, R204, 0xf8, !PT ;  /* 0x0000001fcaca7812 */ /* 0x001fe200078ef8cc */
[----:B------:R-:W-:-:S02]  /*ce50*/  @P4 IMAD.MOV.U32 R12, RZ, RZ, 0x7f800000 ;  /* 0x7f800000ff0c4424 */ /* 0x000fc400078e00ff */
[----:B------:R-:W-:Y:S01]  /*ce60*/  FMUL R93, R22, R93 ;  /* 0x0000005d165d7220 */ /* 0x000fe20000400000 */
[----:B------:R-:W-:Y:S02]  /*ce70*/  IMAD R141, R14, 0x8, R139 ;  /* 0x000000080e8d7824 */ /* 0x000fe400078e028b */
[----:B------:R-:W-:Y:S01]  /*ce80*/  FADD R83, R18, R83 ;  /* 0x0000005312537221 */ /* 0x000fe20000000000 */
[----:B------:R-:W-:Y:S01]  /*ce90*/  FSETP.NEU.AND P3, PT, R11, RZ, PT ;  /* 0x000000ff0b00720b */ /* 0x000fe20003f6d000 */
[C---:B------:R-:W-:Y:S01]  /*cea0*/  @P4 FFMA.FTZ R83, R9.reuse, R12, +INF ;  /* 0x7f80000009534423 */ /* 0x040fe2000001000c */
[----:B------:R-:W-:Y:S01]  /*ceb0*/  IMAD R145, R14, 0x8, R141 ;  /* 0x000000080e917824 */ /* 0x000fe200078e028d */
[----:B------:R-:W-:Y:S01]  /*cec0*/  FSETP.NEU.AND P1, PT, R9, RZ, PT ;  /* 0x000000ff0900720b */ /* 0x000fe20003f2d000 */
[----:B------:R-:W-:Y:S02]  /*ced0*/  @P6 IMAD.MOV.U32 R11, RZ, RZ, 0x7f800000 ;  /* 0x7f800000ff0b6424 */ /* 0x000fe400078e00ff */
[----:B------:R-:W-:Y:S01]  /*cee0*/  FMUL R93, R22, R93 ;  /* 0x0000005d165d7220 */ /* 0x000fe20000400000 */
[----:B------:R-:W-:-:S02]  /*cef0*/  IMAD R147, R14, 0x8, R145 ;  /* 0x000000080e937824 */ /* 0x000fc400078e0291 */
[----:B------:R-:W-:Y:S01]  /*cf00*/  FADD R82, R16, R45 ;  /* 0x0000002d10527221 */ /* 0x000fe20000000000 */
[----:B------:R-:W-:Y:S01]  /*cf10*/  IMAD R9, R202, UR5, RZ ;  /* 0x00000005ca097c24 */ /* 0x000fe2000f8e02ff */
[----:B------:R-:W-:Y:S01]  /*cf20*/  USHF.R.S32.HI UR5, URZ, 0x1f, UR4 ;  /* 0x0000001f3f057899 */ /* 0x000fe20008011404 */
[----:B------:R-:W-:Y:S01]  /*cf30*/  IMAD R149, R14, 0x8, R147 ;  /* 0x000000080e957824 */ /* 0x000fe200078e0293 */
[C---:B------:R-:W-:Y:S01]  /*cf40*/  FSETP.NEU.AND P2, PT, R10.reuse, RZ, PT ;  /* 0x000000ff0a00720b */ /* 0x040fe20003f4d000 */
[----:B------:R-:W-:Y:S01]  /*cf50*/  @P6 FFMA.FTZ R82, R10, R11, +INF ;  /* 0x7f8000000a526423 */ /* 0x000fe2000001000b */
[----:B------:R-:W-:Y:S01]  /*cf60*/  FFMA.FTZ R93, R22, 1.4426950216293334961, R93 ;  /* 0x3fb8aa3b165d7823 */ /* 0x000fe2000001005d */
[C---:B------:R-:W-:Y:S01]  /*cf70*/  IMAD R153, R14.reuse, 0x8, R149 ;  /* 0x000000080e997824 */ /* 0x040fe200078e0295 */
[----:B-1----:R-:W-:Y:S01]  /*cf80*/  IADD3 R160, P4, P6, R9, UR4, R160 ;  /* 0x0000000409a07c10 */ /* 0x002fe2000fe9e0a0 */
[----:B------:R-:W-:Y:S01]  /*cf90*/  @P5 IMAD.MOV.U32 R12, RZ, RZ, 0x7f800000 ;  /* 0x7f800000ff0c5424 */ /* 0x000fe200078e00ff */
[----:B------:R-:W-:Y:S01]  /*cfa0*/  SHF.R.S32.HI R10, RZ, 0x1f, R9 ;  /* 0x0000001fff0a7819 */ /* 0x000fe20000011409 */
[----:B------:R-:W-:-:S02]  /*cfb0*/  IMAD R155, R14, 0x8, R153 ;  /* 0x000000080e9b7824 */ /* 0x000fc400078e0299 */
[----:B------:R-:W-:Y:S01]  /*cfc0*/  FADD R80, R20, R93 ;  /* 0x0000005d14507221 */ /* 0x000fe20000000000 */
[----:B------:R-:W-:Y:S01]  /*cfd0*/  PRMT R18, R115, 0x5210, R32 ;  /* 0x0000521073127816 */ /* 0x000fe20000000020 */
[----:B------:R-:W-:Y:S01]  /*cfe0*/  @P5 FFMA.FTZ R80, R7, R12, +INF ;  /* 0x7f80000007505423 */ /* 0x000fe2000001000c */
[----:B------:R-:W-:Y:S01]  /*cff0*/  IMAD R157, R14, 0x8, R155 ;  /* 0x000000080e9d7824 */ /* 0x000fe200078e029b */
[----:B------:R-:W-:Y:S01]  /*d000*/  IADD3.X R162, R10, UR5, R161, P4, P6 ;  /* 0x000000050aa27c10 */ /* 0x000fe2000a7ec4a1 */
[----:B------:R-:W-:Y:S01]  /*d010*/  ULDC UR4, c[0x0][0x27c] ;  /* 0x00009f0000047ab9 */ /* 0x000fe20000000800 */
[----:B------:R-:W-:Y:S01]  /*d020*/  PRMT R19, R119, 0x5210, R58 ;  /* 0x0000521077137816 */ /* 0x000fe2000000003a */
[C---:B------:R-:W-:Y:S01]  /*d030*/  IMAD R159, R14.reuse, 0x8, R157 ;  /* 0x000000080e9f7824 */ /* 0x040fe200078e029d */
[-C--:B------:R-:W-:Y:S01]  /*d040*/  IADD3 R10, P4, R13, R160.reuse, RZ ;  /* 0x000000a00d0a7210 */ /* 0x080fe20007f9e0ff */
[----:B------:R-:W-:Y:S01]  /*d050*/  UIMAD UR4, UR8, UR4, URZ ;  /* 0x00000004080472a4 */ /* 0x000fe2000f8e023f */
[----:B------:R-:W-:Y:S01]  /*d060*/  IADD3 R12, P6, R15, R160, RZ ;  /* 0x000000a00f0c7210 */ /* 0x000fe20007fde0ff */
[C---:B------:R-:W-:Y:S01]  /*d070*/  IMAD R9, R14.reuse, 0x8, R159 ;  /* 0x000000080e097824 */ /* 0x040fe200078e029f */
[----:B------:R-:W-:Y:S01]  /*d080*/  LEA.HI.X.SX32 R11, R13, R162, 0x1, P4 ;  /* 0x000000a20d0b7211 */ /* 0x000fe200020f0eff */
[----:B------:R0:W-:Y:S01]  /*d090*/  STS.64 [R28+UR9+0x2180], R18 ;  /* 0x002180121c007988 */ /* 0x0001e20008000a09 */
[-C--:B------:R-:W-:Y:S01]  /*d0a0*/  IADD3 R16, P4, R21, R160.reuse, RZ ;  /* 0x000000a015107210 */ /* 0x080fe20007f9e0ff */
[----:B------:R-:W-:Y:S01]  /*d0b0*/  IMAD R158, R14, 0x8, R9 ;  /* 0x000000080e9e7824 */ /* 0x000fe200078e0209 */
[----:B------:R-:W-:Y:S01]  /*d0c0*/  IADD3 R14, P5, R17, R160, RZ ;  /* 0x000000a0110e7210 */ /* 0x000fe20007fbe0ff */
[----:B------:R-:W-:Y:S01]  /*d0d0*/  USHF.L.U32 UR6, UR4, 0x2, URZ ;  /* 0x0000000204067899 */ /* 0x000fe2000800063f */
[-C--:B------:R-:W-:Y:S01]  /*d0e0*/  LEA.HI.X.SX32 R13, R15, R162.reuse, 0x1, P6 ;  /* 0x000000a20f0d7211 */ /* 0x080fe200030f0eff */
[----:B------:R-:W-:Y:S01]  /*d0f0*/  UIMAD.WIDE UR4, UR4, 0x4, URZ ;  /* 0x00000004040478a5 */ /* 0x000fe2000f8e023f */
[----:B------:R-:W-:-:S02]  /*d100*/  LEA.HI.X.SX32 R15, R17, R162, 0x1, P5 ;  /* 0x000000a2110f7211 */ /* 0x000fc400028f0eff */
[-C--:B------:R-:W-:Y:S02]  /*d110*/  IADD3 R20, P5, R25, R160.reuse, RZ ;  /* 0x000000a019147210 */ /* 0x080fe40007fbe0ff */
[----:B------:R-:W-:Y:S02]  /*d120*/  PRMT R99, R99, 0x4210, R30 ;  /* 0x0000421063637816 */ /* 0x000fe4000000001e */
[----:B0-----:R-:W-:Y:S02]  /*d130*/  IADD3 R18, P6, R23, R160, RZ ;  /* 0x000000a017127210 */ /* 0x001fe40007fde0ff */
[----:B------:R-:W-:Y:S01]  /*d140*/  LEA.HI.X.SX32 R17, R21, R162, 0x1, P4 ;  /* 0x000000a215117211 */ /* 0x000fe200020f0eff */
[----:B------:R0:W-:Y:S01]  /*d150*/  STS.64 [R28+UR9+0x2000], R98 ;  /* 0x002000621c007988 */ /* 0x0001e20008000a09 */
[----:B------:R-:W-:Y:S01]  /*d160*/  BAR.SYNC.DEFER_BLOCKING 0x0 ;  /* 0x0000000000007b1d */ /* 0x000fe20000010000 */
[----:B------:R-:W-:Y:S02]  /*d170*/  IADD3 R22, P4, R27, R160, RZ ;  /* 0x000000a01b167210 */ /* 0x000fe40007f9e0ff */
[----:B------:R-:W-:-:S02]  /*d180*/  LEA.HI.X.SX32 R19, R23, R162, 0x1, P6 ;  /* 0x000000a217137211 */ /* 0x000fc400030f0eff */
[----:B------:R-:W-:Y:S02]  /*d190*/  IADD3 R24, P6, R29, R160, RZ ;  /* 0x000000a01d187210 */ /* 0x000fe40007fde0ff */
[----:B------:R-:W-:Y:S02]  /*d1a0*/  LEA.HI.X.SX32 R21, R25, R162, 0x1, P5 ;  /* 0x000000a219157211 */ /* 0x000fe400028f0eff */
[----:B------:R-:W-:Y:S02]  /*d1b0*/  IADD3 R26, P5, R31, R160, RZ ;  /* 0x000000a01f1a7210 */ /* 0x000fe40007fbe0ff */
[----:B------:R-:W-:Y:S02]  /*d1c0*/  LEA.HI.X.SX32 R23, R27, R162, 0x1, P4 ;  /* 0x000000a21b177211 */ /* 0x000fe400020f0eff */
[----:B0-----:R-:W-:Y:S02]  /*d1d0*/  IADD3 R28, P4, R33, R160, RZ ;  /* 0x000000a0211c7210 */ /* 0x001fe40007f9e0ff */
[----:B------:R-:W-:-:S02]  /*d1e0*/  LEA.HI.X.SX32 R25, R29, R162, 0x1, P6 ;  /* 0x000000a21d197211 */ /* 0x000fc400030f0eff */
[----:B------:R-:W-:Y:S02]  /*d1f0*/  IADD3 R30, P6, R35, R160, RZ ;  /* 0x000000a0231e7210 */ /* 0x000fe40007fde0ff */
[----:B------:R-:W-:Y:S02]  /*d200*/  LEA.HI.X.SX32 R27, R31, R162, 0x1, P5 ;  /* 0x000000a21f1b7211 */ /* 0x000fe400028f0eff */
[----:B------:R-:W-:Y:S02]  /*d210*/  IADD3 R32, P5, R37, R160, RZ ;  /* 0x000000a025207210 */ /* 0x000fe40007fbe0ff */
[----:B------:R-:W-:Y:S02]  /*d220*/  LEA.HI.X.SX32 R29, R33, R162, 0x1, P4 ;  /* 0x000000a2211d7211 */ /* 0x000fe400020f0eff */
[----:B------:R-:W-:Y:S02]  /*d230*/  IADD3 R34, P4, R39, R160, RZ ;  /* 0x000000a027227210 */ /* 0x000fe40007f9e0ff */
        /* <DEDUP_REMOVED lines=46> */
[-C--:B------:R-:W-:Y:S02]  /*d520*/  LEA.HI.X.SX32 R79, R85, R162.reuse, 0x1, P4 ;  /* 0x000000a2554f7211 */ /* 0x080fe400020f0eff */
[----:B------:R-:W-:Y:S02]  /*d530*/  LEA.HI.X.SX32 R85, R87, R162, 0x1, P6 ;  /* 0x000000a257557211 */ /* 0x000fe400030f0eff */
[----:B------:R-:W-:-:S02]  /*d540*/  IADD3 R88, P4, R91, R160, RZ ;  /* 0x000000a05b587210 */ /* 0x000fc40007f9e0ff */
[----:B------:R-:W-:Y:S02]  /*d550*/  LEA.HI.X.SX32 R87, R89, R162, 0x1, P5 ;  /* 0x000000a259577211 */ /* 0x000fe400028f0eff */
[-C--:B------:R-:W-:Y:S02]  /*d560*/  IADD3 R98, P5, R97, R160.reuse, RZ ;  /* 0x000000a061627210 */ /* 0x080fe40007fbe0ff */
[----:B------:R-:W-:Y:S02]  /*d570*/  IADD3 R90, P6, R95, R160, RZ ;  /* 0x000000a05f5a7210 */ /* 0x000fe40007fde0ff */
[----:B------:R-:W-:Y:S02]  /*d580*/  LEA.HI.X.SX32 R89, R91, R162, 0x1, P4 ;  /* 0x000000a25b597211 */ /* 0x000fe400020f0eff */
[----:B------:R-:W-:Y:S02]  /*d590*/  IADD3 R96, P4, R101, R160, RZ ;  /* 0x000000a065607210 */ /* 0x000fe40007f9e0ff */
[----:B------:R-:W-:-:S02]  /*d5a0*/  LEA.HI.X.SX32 R99, R97, R162, 0x1, P5 ;  /* 0x000000a261637211 */ /* 0x000fc400028f0eff */
[----:B------:R-:W-:Y:S02]  /*d5b0*/  LEA.HI.X.SX32 R91, R95, R162, 0x1, P6 ;  /* 0x000000a25f5b7211 */ /* 0x000fe400030f0eff */
[-C--:B------:R-:W-:Y:S02]  /*d5c0*/  IADD3 R92, P5, R105, R160.reuse, RZ ;  /* 0x000000a0695c7210 */ /* 0x080fe40007fbe0ff */
[----:B------:R-:W-:Y:S02]  /*d5d0*/  IADD3 R94, P6, R103, R160, RZ ;  /* 0x000000a0675e7210 */ /* 0x000fe40007fde0ff */
[----:B------:R-:W-:Y:S02]  /*d5e0*/  LEA.HI.X.SX32 R97, R101, R162, 0x1, P4 ;  /* 0x000000a265617211 */ /* 0x000fe400020f0eff */
[----:B------:R-:W-:Y:S02]  /*d5f0*/  IADD3 R100, P4, R107, R160, RZ ;  /* 0x000000a06b647210 */ /* 0x000fe40007f9e0ff */
[----:B------:R-:W-:-:S02]  /*d600*/  LEA.HI.X.SX32 R93, R105, R162, 0x1, P5 ;  /* 0x000000a2695d7211 */ /* 0x000fc400028f0eff */
[----:B------:R-:W-:Y:S01]  /*d610*/  LEA.HI.X.SX32 R95, R103, R162, 0x1, P6 ;  /* 0x000000a2675f7211 */ /* 0x000fe200030f0eff */
[----:B------:R-:W-:Y:S01]  /*d620*/  LDS.64 R104, [R8+UR9+0x800] ;  /* 0x0008000908687984 */ /* 0x000fe20008000a00 */
[-C--:B------:R-:W-:Y:S02]  /*d630*/  IADD3 R114, P5, R111, R160.reuse, RZ ;  /* 0x000000a06f727210 */ /* 0x080fe40007fbe0ff */
[----:B------:R-:W-:Y:S02]  /*d640*/  IADD3 R102, P6, R109, R160, RZ ;  /* 0x000000a06d667210 */ /* 0x000fe40007fde0ff */
[----:B------:R-:W-:Y:S02]  /*d650*/  LEA.HI.X.SX32 R101, R107, R162, 0x1, P4 ;  /* 0x000000a26b657211 */ /* 0x000fe400020f0eff */
[----:B------:R-:W-:Y:S01]  /*d660*/  IADD3 R118, P4, R113, R160, RZ ;  /* 0x000000a071767210 */ /* 0x000fe20007f9e0ff */
[----:B------:R-:W-:Y:S01]  /*d670*/  LDS.64 R106, [R8+UR9+0x600] ;  /* 0x00060009086a7984 */ /* 0x000fe20008000a00 */
[----:B------:R-:W-:-:S02]  /*d680*/  LEA.HI.X.SX32 R115, R111, R162, 0x1, P5 ;  /* 0x000000a26f737211 */ /* 0x000fc400028f0eff */
[----:B------:R-:W-:Y:S01]  /*d690*/  LEA.HI.X.SX32 R103, R109, R162, 0x1, P6 ;  /* 0x000000a26d677211 */ /* 0x000fe200030f0eff */
[----:B------:R-:W-:Y:S01]  /*d6a0*/  LDS.64 R110, [R8+UR9+0x200] ;  /* 0x00020009086e7984 */ /* 0x000fe20008000a00 */
[-C--:B------:R-:W-:Y:S02]  /*d6b0*/  IADD3 R126, P5, R121, R160.reuse, RZ ;  /* 0x000000a0797e7210 */ /* 0x080fe40007fbe0ff */
[----:B------:R-:W-:Y:S01]  /*d6c0*/  IADD3 R128, P6, R117, R160, RZ ;  /* 0x000000a075807210 */ /* 0x000fe20007fde0ff */
[----:B------:R-:W-:Y:S01]  /*d6d0*/  LDS.64 R108, [R8+UR9+0x400] ;  /* 0x00040009086c7984 */ /* 0x000fe20008000a00 */
[-C--:B------:R-:W-:Y:S02]  /*d6e0*/  LEA.HI.X.SX32 R119, R113, R162.reuse, 0x1, P4 ;  /* 0x000000a271777211 */ /* 0x080fe400020f0eff */
[----:B------:R-:W-:Y:S01]  /*d6f0*/  LEA.HI.X.SX32 R127, R121, R162, 0x1, P5 ;  /* 0x000000a2797f7211 */ /* 0x000fe200028f0eff */
[----:B------:R-:W0:Y:S01]  /*d700*/  LDS.64 R112, [R8+UR9] ;  /* 0x0000000908707984 */ /* 0x000e220008000a00 */
[----:B------:R-:W-:-:S02]  /*d710*/  IADD3 R124, P4, R123, R160, RZ ;  /* 0x000000a07b7c7210 */ /* 0x000fc40007f9e0ff */
[----:B------:R-:W-:Y:S02]  /*d720*/  LEA.HI.X.SX32 R129, R117, R162, 0x1, P6 ;  /* 0x000000a275817211 */ /* 0x000fe400030f0eff */
[-C--:B------:R-:W-:Y:S01]  /*d730*/  IADD3 R120, P5, R133, R160.reuse, RZ ;  /* 0x000000a085787210 */ /* 0x080fe20007fbe0ff */
[----:B------:R-:W1:Y:S01]  /*d740*/  LDS.64 R116, [R8+UR9+0xa00] ;  /* 0x000a000908747984 */ /* 0x000e620008000a00 */
[----:B------:R-:W-:Y:S02]  /*d750*/  IADD3 R122, P6, R131, R160, RZ ;  /* 0x000000a0837a7210 */ /* 0x000fe40007fde0ff */
[-C--:B------:R-:W-:Y:S02]  /*d760*/  LEA.HI.X.SX32 R125, R123, R162.reuse, 0x1, P4 ;  /* 0x000000a27b7d7211 */ /* 0x080fe400020f0eff */
[-C--:B------:R-:W-:Y:S02]  /*d770*/  LEA.HI.X.SX32 R121, R133, R162.reuse, 0x1, P5 ;  /* 0x000000a285797211 */ /* 0x080fe400028f0eff */
[----:B------:R-:W-:Y:S01]  /*d780*/  LEA.HI.X.SX32 R123, R131, R162, 0x1, P6 ;  /* 0x000000a2837b7211 */ /* 0x000fe200030f0eff */
[----:B------:R-:W2:Y:S01]  /*d790*/  LDS.64 R132, [R8+UR9+0xc00] ;  /* 0x000c000908847984 */ /* 0x000ea20008000a00 */
[----:B------:R-:W-:-:S02]  /*d7a0*/  IADD3 R134, P4, R135, R160, RZ ;  /* 0x000000a087867210 */ /* 0x000fc40007f9e0ff */
[----:B------:R-:W-:Y:S01]  /*d7b0*/  IADD3 R136, P6, R137, R160, RZ ;  /* 0x000000a089887210 */ /* 0x000fe20007fde0ff */
[----:B------:R-:W3:Y:S01]  /*d7c0*/  LDS.64 R130, [R8+UR9+0xe00] ;  /* 0x000e000908827984 */ /* 0x000ee20008000a00 */
[----:B------:R-:W-:Y:S02]  /*d7d0*/  LEA.HI.X.SX32 R135, R135, R162, 0x1, P4 ;  /* 0x000000a287877211 */ /* 0x000fe400020f0eff */
[-C--:B------:R-:W-:Y:S02]  /*d7e0*/  IADD3 R138, P5, R139, R160.reuse, RZ ;  /* 0x000000a08b8a7210 */ /* 0x080fe40007fbe0ff */
[----:B------:R-:W-:Y:S02]  /*d7f0*/  IADD3 R142, P4, R141, R160, RZ ;  /* 0x000000a08d8e7210 */ /* 0x000fe40007f9e0ff */
[----:B------:R-:W-:Y:S02]  /*d800*/  LEA.HI.X.SX32 R137, R137, R162, 0x1, P6 ;  /* 0x000000a289897211 */ /* 0x000fe400030f0eff */
[----:B------:R-:W-:-:S02]  /*d810*/  IADD3 R140, P6, R145, R160, RZ ;  /* 0x000000a0918c7210 */ /* 0x000fc40007fde0ff */
[-C--:B------:R-:W-:Y:S02]  /*d820*/  LEA.HI.X.SX32 R139, R139, R162.reuse, 0x1, P5 ;  /* 0x000000a28b8b7211 */ /* 0x080fe400028f0eff */
[----:B------:R-:W-:Y:S02]  /*d830*/  LEA.HI.X.SX32 R143, R141, R162, 0x1, P4 ;  /* 0x000000a28d8f7211 */ /* 0x000fe400020f0eff */
[-C--:B------:R-:W-:Y:S02]  /*d840*/  IADD3 R150, P5, R147, R160.reuse, RZ ;  /* 0x000000a093967210 */ /* 0x080fe40007fbe0ff */
[----:B------:R-:W-:Y:S02]  /*d850*/  IADD3 R148, P4, R149, R160, RZ ;  /* 0x000000a095947210 */ /* 0x000fe40007f9e0ff */
[----:B------:R-:W-:Y:S02]  /*d860*/  LEA.HI.X.SX32 R141, R145, R162, 0x1, P6 ;  /* 0x000000a2918d7211 */ /* 0x000fe400030f0eff */
[----:B------:R-:W-:-:S02]  /*d870*/  IADD3 R146, P6, R153, R160, RZ ;  /* 0x000000a099927210 */ /* 0x000fc40007fde0ff */
[-C--:B------:R-:W-:Y:S02]  /*d880*/  LEA.HI.X.SX32 R151, R147, R162.reuse, 0x1, P5 ;  /* 0x000000a293977211 */ /* 0x080fe400028f0eff */
[----:B------:R-:W-:Y:S02]  /*d890*/  LEA.HI.X.SX32 R149, R149, R162, 0x1, P4 ;  /* 0x000000a295957211 */ /* 0x000fe400020f0eff */
[----:B------:R-:W-:Y:S02]  /*d8a0*/  IADD3 R152, P4, R157, R160, RZ ;  /* 0x000000a09d987210 */ /* 0x000fe40007f9e0ff */
[----:B------:R-:W-:Y:S02]  /*d8b0*/  LEA.HI.X.SX32 R147, R153, R162, 0x1, P6 ;  /* 0x000000a299937211 */ /* 0x000fe400030f0eff */
[----:B------:R-:W-:Y:S02]  /*d8c0*/  IADD3 R156, P6, R159, R160, RZ ;  /* 0x000000a09f9c7210 */ /* 0x000fe40007fde0ff */
[----:B------:R-:W-:-:S02]  /*d8d0*/  LEA.HI.X.SX32 R153, R157, R162, 0x1, P4 ;  /* 0x000000a29d997211 */ /* 0x000fc400020f0eff */
[----:B------:R-:W-:Y:S02]  /*d8e0*/  LEA.HI.X.SX32 R157, R159, R162, 0x1, P6 ;  /* 0x000000a29f9d7211 */ /* 0x000fe400030f0eff */
[----:B------:R-:W-:Y:S02]  /*d8f0*/  FSETP.NEU.AND P6, PT, R7, RZ, PT ;  /* 0x000000ff0700720b */ /* 0x000fe40003fcd000 */
[----:B0-----:R-:W-:Y:S02]  /*d900*/  PRMT R7, R112, 0x7770, RZ ;  /* 0x0000777070077816 */ /* 0x001fe400000000ff */
[----:B------:R-:W-:Y:S02]  /*d910*/  PRMT R77, R110, 0x7770, RZ ;  /* 0x000077706e4d7816 */ /* 0x000fe400000000ff */
[----:B------:R-:W-:Y:S01]  /*d920*/  PRMT R81, R108, 0x7770, RZ ;  /* 0x000077706c517816 */ /* 0x000fe200000000ff */
[----:B------:R0:W-:Y:S01]  /*d930*/  STG.E.U8 desc[UR14][R10.64], R7 ;  /* 0x000000070a007986 */ /* 0x0001e2000c10110e */
[----:B------:R-:W-:-:S02]  /*d940*/  PRMT R159, R106, 0x7770, RZ ;  /* 0x000077706a9f7816 */ /* 0x000fc400000000ff */
[----:B------:R-:W-:Y:S01]  /*d950*/  PRMT R161, R104, 0x7770, RZ ;  /* 0x0000777068a17816 */ /* 0x000fe200000000ff */
[----:B------:R4:W-:Y:S01]  /*d960*/  STG.E.U8 desc[UR14][R12.64], R77 ;  /* 0x0000004d0c007986 */ /* 0x0009e2000c10110e */
[----:B-1----:R-:W-:Y:S02]  /*d970*/  PRMT R163, R116, 0x7770, RZ ;  /* 0x0000777074a37816 */ /* 0x002fe400000000ff */
[----:B--2---:R-:W-:Y:S01]  /*d980*/  PRMT R165, R132, 0x7770, RZ ;  /* 0x0000777084a57816 */ /* 0x004fe200000000ff */
[----:B------:R1:W-:Y:S01]  /*d990*/  STG.E.U8 desc[UR14][R14.64], R81 ;  /* 0x000000510e007986 */ /* 0x0003e2000c10110e */
[----:B---3--:R-:W-:Y:S02]  /*d9a0*/  PRMT R167, R130, 0x7770, RZ ;  /* 0x0000777082a77816 */ /* 0x008fe400000000ff */
[----:B------:R-:W-:Y:S01]  /*d9b0*/  IADD3 R144, P5, R155, R160, RZ ;  /* 0x000000a09b907210 */ /* 0x000fe20007fbe0ff */
[----:B------:R2:W-:Y:S01]  /*d9c0*/  STG.E.U8 desc[UR14][R16.64], R159 ;  /* 0x0000009f10007986 */ /* 0x0005e2000c10110e */
[----:B0-----:R-:W-:-:S02]  /*d9d0*/  PRMT R7, R112, 0x7771, RZ ;  /* 0x0000777170077816 */ /* 0x001fc400000000ff */
[----:B------:R-:W-:Y:S01]  /*d9e0*/  PRMT R11, R110, 0x7771, RZ ;  /* 0x000077716e0b7816 */ /* 0x000fe200000000ff */
[----:B------:R0:W-:Y:S01]  /*d9f0*/  STG.E.U8 desc[UR14][R18.64], R161 ;  /* 0x000000a112007986 */ /* 0x0001e2000c10110e */
[----:B----4-:R-:W-:Y:S02]  /*da00*/  PRMT R13, R108, 0x7771, RZ ;  /* 0x000077716c0d7816 */ /* 0x010fe400000000ff */
[----:B------:R-:W-:Y:S01]  /*da10*/  LEA.HI.X.SX32 R145, R155, R162, 0x1, P5 ;  /* 0x000000a29b917211 */ /* 0x000fe200028f0eff */
[----:B------:R3:W-:Y:S01]  /*da20*/  STG.E.U8 desc[UR14][R20.64], R163 ;  /* 0x000000a314007986 */ /* 0x0007e2000c10110e */
[----:B-1----:R-:W-:Y:S02]  /*da30*/  PRMT R15, R106, 0x7771, RZ ;  /* 0x000077716a0f7816 */ /* 0x002fe400000000ff */
[----:B------:R-:W-:Y:S01]  /*da40*/  IADD3 R154, P5, R9, R160, RZ ;  /* 0x000000a0099a7210 */ /* 0x000fe20007fbe0ff */
[----:B------:R1:W-:Y:S01]  /*da50*/  STG.E.U8 desc[UR14][R22.64], R165 ;  /* 0x000000a516007986 */ /* 0x0003e2000c10110e */
[----:B--2---:R-:W-:-:S02]  /*da60*/  PRMT R17, R104, 0x7771, RZ ;  /* 0x0000777168117816 */ /* 0x004fc400000000ff */
[----:B------:R-:W-:Y:S01]  /*da70*/  IADD3 R8, P4, R158, R160, RZ ;  /* 0x000000a09e087210 */ /* 0x000fe20007f9e0ff */
[----:B------:R-:W-:Y:S01]  /*da80*/  STG.E.U8 desc[UR14][R24.64], R167 ;  /* 0x000000a718007986 */ /* 0x000fe2000c10110e */
[----:B0-----:R-:W-:Y:S02]  /*da90*/  PRMT R19, R116, 0x7771, RZ ;  /* 0x0000777174137816 */ /* 0x001fe400000000ff */
[-C--:B------:R-:W-:Y:S01]  /*daa0*/  LEA.HI.X.SX32 R155, R9, R162.reuse, 0x1, P5 ;  /* 0x000000a2099b7211 */ /* 0x080fe200028f0eff */
[----:B------:R0:W-:Y:S01]  /*dab0*/  STG.E.U8 desc[UR14][R26.64], R7 ;  /* 0x000000071a007986 */ /* 0x0001e2000c10110e */
[----:B---3--:R-:W-:Y:S02]  /*dac0*/  PRMT R21, R132, 0x7771, RZ ;  /* 0x0000777184157816 */ /* 0x008fe400000000ff */
[----:B------:R-:W-:Y:S01]  /*dad0*/  LEA.HI.X.SX32 R9, R158, R162, 0x1, P4 ;  /* 0x000000a29e097211 */ /* 0x000fe200020f0eff */
[----:B------:R2:W-:Y:S01]  /*dae0*/  STG.E.U8 desc[UR14][R28.64], R11 ;  /* 0x0000000b1c007986 */ /* 0x0005e2000c10110e */
[----:B-1----:R-:W-:-:S02]  /*daf0*/  PRMT R23, R130, 0x7771, RZ ;  /* 0x0000777182177816 */ /* 0x002fc400000000ff */
[----:B------:R-:W-:Y:S01]  /*db00*/  FSEL R10, R83, -INF , P1 ;  /* 0xff800000530a7808 */ /* 0x000fe20000800000 */
[----:B------:R1:W-:Y:S01]  /*db10*/  STG.E.U8 desc[UR14][R30.64], R13 ;  /* 0x0000000d1e007986 */ /* 0x0003e2000c10110e */
[----:B------:R-:W-:-:S03]  /*db20*/  LOP3.LUT R6, R6, 0x1c, RZ, 0xc0, !PT ;  /* 0x0000001c06067812 */ /* 0x000fc600078ec0ff */
[----:B------:R3:W-:Y:S01]  /*db30*/  STG.E.U8 desc[UR14][R32.64], R15 ;  /* 0x0000000f20007986 */ /* 0x0007e2000c10110e */
[----:B0-----:R-:W-:Y:S01]  /*db40*/  PRMT R7, R112, 0x7772, RZ ;  /* 0x0000777270077816 */ /* 0x001fe200000000ff */
[----:B------:R-:W-:Y:S01]  /*db50*/  FFMA R14, R10, 0.69314718246459960938, R3 ;  /* 0x3f3172180a0e7823 */ /* 0x000fe20000000003 */
[----:B------:R-:W-:Y:S01]  /*db60*/  IMAD.SHL.U32 R3, R202, 0x4, RZ ;  /* 0x00000004ca037824 */ /* 0x000fe200078e00ff */
[----:B------:R0:W-:Y:S01]  /*db70*/  STG.E.U8 desc[UR14][R34.64], R17 ;  /* 0x0000001122007986 */ /* 0x0001e2000c10110e */
[----:B--2---:R-:W-:-:S03]  /*db80*/  PRMT R11, R110, 0x7772, RZ ;  /* 0x000077726e0b7816 */ /* 0x004fc600000000ff */
[----:B------:R2:W-:Y:S01]  /*db90*/  STG.E.U8 desc[UR14][R36.64], R19 ;  /* 0x0000001324007986 */ /* 0x0005e2000c10110e */
[----:B-1----:R-:W-:-:S03]  /*dba0*/  PRMT R13, R108, 0x7772, RZ ;  /* 0x000077726c0d7816 */ /* 0x002fc600000000ff */
[----:B------:R1:W-:Y:S01]  /*dbb0*/  STG.E.U8 desc[UR14][R38.64], R21 ;  /* 0x0000001526007986 */ /* 0x0003e2000c10110e */
[----:B---3--:R-:W-:-:S03]  /*dbc0*/  PRMT R15, R106, 0x7772, RZ ;  /* 0x000077726a0f7816 */ /* 0x008fc600000000ff */
[----:B------:R3:W-:Y:S01]  /*dbd0*/  STG.E.U8 desc[UR14][R40.64], R23 ;  /* 0x0000001728007986 */ /* 0x0007e2000c10110e */
[----:B0-----:R-:W-:-:S03]  /*dbe0*/  PRMT R17, R104, 0x7772, RZ ;  /* 0x0000777268117816 */ /* 0x001fc600000000ff */
        /* <DEDUP_REMOVED lines=55> */
[C---:B0-----:R-:W-:Y:S02]  /*df60*/  PRMT R7, R113.reuse, 0x7772, RZ ;  /* 0x0000777271077816 */ /* 0x041fe400000000ff */
[----:B------:R-:W-:Y:S01]  /*df70*/  PRMT R113, R113, 0x7773, RZ ;  /* 0x0000777371717816 */ /* 0x000fe200000000ff */
[----:B------:R0:W-:Y:S01]  /*df80*/  STG.E.U8 desc[UR14][R114.64], R17 ;  /* 0x0000001172007986 */ /* 0x0001e2000c10110e */
[C---:B--2---:R-:W-:Y:S02]  /*df90*/  PRMT R11, R111.reuse, 0x7772, RZ ;  /* 0x000077726f0b7816 */ /* 0x044fe400000000ff */
[----:B------:R-:W-:Y:S01]  /*dfa0*/  PRMT R111, R111, 0x7773, RZ ;  /* 0x000077736f6f7816 */ /* 0x000fe200000000ff */
[----:B------:R2:W-:Y:S01]  /*dfb0*/  STG.E.U8 desc[UR14][R118.64], R19 ;  /* 0x0000001376007986 */ /* 0x0005e2000c10110e */
[C---:B-1----:R-:W-:Y:S02]  /*dfc0*/  PRMT R13, R109.reuse, 0x7772, RZ ;  /* 0x000077726d0d7816 */ /* 0x042fe400000000ff */
[----:B------:R-:W-:Y:S01]  /*dfd0*/  PRMT R109, R109, 0x7773, RZ ;  /* 0x000077736d6d7816 */ /* 0x000fe200000000ff */
[----:B------:R1:W-:Y:S01]  /*dfe0*/  STG.E.U8 desc[UR14][R128.64], R21 ;  /* 0x0000001580007986 */ /* 0x0003e2000c10110e */
[----:B---3--:R-:W-:-:S02]  /*dff0*/  PRMT R15, R107, 0x7772, RZ ;  /* 0x000077726b0f7816 */ /* 0x008fc400000000ff */
[----:B------:R-:W-:Y:S01]  /*e000*/  PRMT R107, R107, 0x7773, RZ ;  /* 0x000077736b6b7816 */ /* 0x000fe200000000ff */
[----:B------:R-:W-:Y:S01]  /*e010*/  STG.E.U8 desc[UR14][R126.64], R23 ;  /* 0x000000177e007986 */ /* 0x000fe2000c10110e */
[C---:B0-----:R-:W-:Y:S02]  /*e020*/  PRMT R17, R105.reuse, 0x7772, RZ ;  /* 0x0000777269117816 */ /* 0x041fe400000000ff */
[----:B------:R-:W-:Y:S01]  /*e030*/  PRMT R105, R105, 0x7773, RZ ;  /* 0x0000777369697816 */ /* 0x000fe200000000ff */
[----:B------:R0:W-:Y:S01]  /*e040*/  STG.E.U8 desc[UR14][R124.64], R7 ;  /* 0x000000077c007986 */ /* 0x0001e2000c10110e */
[C---:B--2---:R-:W-:Y:S02]  /*e050*/  PRMT R19, R117.reuse, 0x7772, RZ ;  /* 0x0000777275137816 */ /* 0x044fe400000000ff */
[----:B------:R-:W-:Y:S01]  /*e060*/  PRMT R117, R117, 0x7773, RZ ;  /* 0x0000777375757816 */ /* 0x000fe200000000ff */
[----:B------:R2:W-:Y:S01]  /*e070*/  STG.E.U8 desc[UR14][R122.64], R11 ;  /* 0x0000000b7a007986 */ /* 0x0005e2000c10110e */
[----:B-1----:R-:W-:-:S02]  /*e080*/  PRMT R21, R133, 0x7772, RZ ;  /* 0x0000777285157816 */ /* 0x002fc400000000ff */
[----:B------:R-:W-:Y:S01]  /*e090*/  PRMT R133, R133, 0x7773, RZ ;  /* 0x0000777385857816 */ /* 0x000fe200000000ff */
[----:B------:R-:W-:Y:S01]  /*e0a0*/  STG.E.U8 desc[UR14][R120.64], R13 ;  /* 0x0000000d78007986 */ /* 0x000fe2000c10110e */
[----:B0-----:R-:W-:-:S03]  /*e0b0*/  PRMT R7, R131, 0x7772, RZ ;  /* 0x0000777283077816 */ /* 0x001fc600000000ff */
[----:B------:R-:W-:Y:S01]  /*e0c0*/  STG.E.U8 desc[UR14][R134.64], R15 ;  /* 0x0000000f86007986 */ /* 0x000fe2000c10110e */
[----:B------:R-:W-:Y:S02]  /*e0d0*/  PRMT R131, R131, 0x7773, RZ ;  /* 0x0000777383837816 */ /* 0x000fe400000000ff */
[----:B--2---:R-:W-:Y:S01]  /*e0e0*/  FSEL R11, R76, -INF , P3 ;  /* 0xff8000004c0b7808 */ /* 0x004fe20001800000 */
[----:B------:R0:W-:Y:S04]  /*e0f0*/  STG.E.U8 desc[UR14][R136.64], R17 ;  /* 0x0000001188007986 */ /* 0x0001e8000c10110e */
[----:B------:R-:W-:Y:S01]  /*e100*/  STG.E.U8 desc[UR14][R138.64], R19 ;  /* 0x000000138a007986 */ /* 0x000fe2000c10110e */
[----:B------:R-:W-:Y:S01]  /*e110*/  FFMA R12, R11, 0.69314718246459960938, R0 ;  /* 0x3f3172180b0c7823 */ /* 0x000fe20000000000 */
[----:B------:R-:W-:-:S02]  /*e120*/  IMAD.HI R0, R202, 0x4, RZ ;  /* 0x00000004ca007827 */ /* 0x000fc400078e02ff */
[----:B------:R-:W-:Y:S04]  /*e130*/  STG.E.U8 desc[UR14][R142.64], R21 ;  /* 0x000000158e007986 */ /* 0x000fe8000c10110e */
[----:B------:R1:W-:Y:S01]  /*e140*/  STG.E.U8 desc[UR14][R140.64], R7 ;  /* 0x000000078c007986 */ /* 0x0003e2000c10110e */
[----:B0-----:R-:W0:Y:S03]  /*e150*/  LDC.64 R16, c[0x0][0x230] ;  /* 0x00008c00ff107b82 */ /* 0x001e260000000a00 */
[----:B------:R2:W-:Y:S04]  /*e160*/  STG.E.U8 desc[UR14][R150.64], R113 ;  /* 0x0000007196007986 */ /* 0x0005e8000c10110e */
[----:B------:R2:W-:Y:S04]  /*e170*/  STG.E.U8 desc[UR14][R148.64], R111 ;  /* 0x0000006f94007986 */ /* 0x0005e8000c10110e */
[----:B------:R2:W-:Y:S01]  /*e180*/  STG.E.U8 desc[UR14][R146.64], R109 ;  /* 0x0000006d92007986 */ /* 0x0005e2000c10110e */
[----:B-1----:R-:W-:-:S03]  /*e190*/  FSEL R7, R82, -INF , P2 ;  /* 0xff80000052077808 */ /* 0x002fc60001000000 */
[----:B------:R2:W-:Y:S02]  /*e1a0*/  STG.E.U8 desc[UR14][R144.64], R107 ;  /* 0x0000006b90007986 */ /* 0x0005e4000c10110e */
[----:B------:R-:W-:Y:S01]  /*e1b0*/  FFMA R13, R7, 0.69314718246459960938, R2 ;  /* 0x3f317218070d7823 */ /* 0x000fe20000000002 */
[----:B------:R-:W-:Y:S01]  /*e1c0*/  FSEL R7, R80, -INF , P6 ;  /* 0xff80000050077808 */ /* 0x000fe20003000000 */
[----:B------:R2:W-:Y:S04]  /*e1d0*/  STG.E.U8 desc[UR14][R152.64], R105 ;  /* 0x0000006998007986 */ /* 0x0005e8000c10110e */
[----:B------:R2:W-:Y:S01]  /*e1e0*/  STG.E.U8 desc[UR14][R156.64], R117 ;  /* 0x000000759c007986 */ /* 0x0005e2000c10110e */
[----:B------:R-:W-:Y:S01]  /*e1f0*/  FFMA R15, R7, 0.69314718246459960938, R4 ;  /* 0x3f317218070f7823 */ /* 0x000fe20000000004 */
[----:B------:R-:W-:-:S02]  /*e200*/  LEA R4, R6, UR9, 0x2 ;  /* 0x0000000906047c11 */ /* 0x000fc4000f8e10ff */
[----:B------:R2:W-:Y:S01]  /*e210*/  STG.E.U8 desc[UR14][R154.64], R133 ;  /* 0x000000859a007986 */ /* 0x0005e2000c10110e */
[----:B0-----:R-:W-:-:S03]  /*e220*/  IADD3 R2, P1, P2, R3, UR6, R16 ;  /* 0x0000000603027c10 */ /* 0x001fc6000fa3e010 */
[----:B------:R2:W-:Y:S01]  /*e230*/  STG.E.U8 desc[UR14][R8.64], R131 ;  /* 0x0000008308007986 */ /* 0x0005e2000c10110e */
[----:B------:R-:W-:Y:S01]  /*e240*/  IADD3.X R3, R0, UR5, R17, P1, P2 ;  /* 0x0000000500037c10 */ /* 0x000fe20008fe4411 */
[----:B------:R-:W-:Y:S06]  /*e250*/  BAR.SYNC.DEFER_BLOCKING 0x0 ;  /* 0x0000000000007b1d */ /* 0x000fec0000010000 */
[----:B------:R2:W-:Y:S02]  /*e260*/  STS.128 [R4], R12 ;  /* 0x0000000c04007388 */ /* 0x0005e40000000c00 */
[----:B------:R-:W-:Y:S06]  /*e270*/  BAR.SYNC.DEFER_BLOCKING 0x0 ;  /* 0x0000000000007b1d */ /* 0x000fec0000010000 */
[----:B------:R-:W-:Y:S05]  /*e280*/  @P0 EXIT ;  /* 0x000000000000094d */ /* 0x000fea0003800000 */
[----:B------:R-:W0:Y:S04]  /*e290*/  LDS R5, [R5] ;  /* 0x0000000005057984 */ /* 0x000e280000000800 */
[----:B0-----:R-:W-:Y:S01]  /*e2a0*/  STG.E desc[UR14][R2.64], R5 ;  /* 0x0000000502007986 */ /* 0x001fe2000c10190e */
[----:B------:R-:W-:Y:S05]  /*e2b0*/  EXIT ;  /* 0x000000000000794d */ /* 0x000fea0003800000 */
.L_x_2:
[----:B------:R-:W-:-:S00]  /*e2c0*/  BRA `(.L_x_2) ;  /* 0xfffffffc00fc7947 */ /* 0x000fc0000383ffff */
[----:B------:R-:W-:-:S00]  /*e2d0*/  NOP ;  /* 0x0000000000007918 */ /* 0x000fc00000000000 */
        /* <DEDUP_REMOVED lines=10> */
.L_x_3:


//--------------------- .nv.global.init           --------------------------
	.section	.nv.global.init,"aw",@progbits
.nv.global.init:
	.type		_$_str,@object
	.size		_$_str,(.L_0 - _$_str)
_$_str:
        /*0000*/ 	.byte	0x5f, 0x5f, 0x43, 0x55, 0x44, 0x41, 0x5f, 0x46, 0x54, 0x5a, 0x00
.L_0:


//--------------------- .nv.shared.attn_fwd       --------------------------
	.section	.nv.shared.attn_fwd,"aw",@nobits
	.sectionflags	@""
	.align	16
	.zero		1024


//--------------------- .nv.shared.reserved.0     --------------------------
	.section	.nv.shared.reserved.0,"aw",@nobits
	.weak		__nv_reservedSMEM_offset_0_alias
	.size		__nv_reservedSMEM_offset_0_alias, 0, 0
	.other		__nv_reservedSMEM_offset_0_alias,@"STO_CUDA_RESERVED_SHARED STV_DEFAULT"
__nv_reservedSMEM_offset_0_alias:
	.zero		0


//--------------------- .nv.constant0.attn_fwd    --------------------------
	.section	.nv.constant0.attn_fwd,"a",@progbits
	.sectionflags	@""
	.align	4
.nv.constant0.attn_fwd:
	.zero		664


//--------------------- SYMBOLS --------------------------

	.type		.nv.reservedSmem.offset0,@object
	.size		.nv.reservedSmem.offset0,0x4
